	.target	sm_100a

	.elftype	@"ET_EXEC"


//--------------------- .note.nv.tkinfo           --------------------------
	.section	.note.nv.tkinfo,"",@"SHT_NOTE"
	.sectionflags	@"SHF_NOTE_NV_TKINFO"
	.tkinfo
        /*0018*/ 	.word	0x00000002
        /*0030*/ 	.string	""
        /*0030*/ 	.string	"ptxas"
        /*0030*/ 	.string	"Cuda compilation tools, release 13.0, V13.0.88"
        /*0030*/ 	.string	"Build cuda_13.0.r13.0/compiler.36424714_0"
        /*0030*/ 	.string	"-arch sm_100a -m 64 "



//--------------------- .note.nv.cuinfo           --------------------------
	.section	.note.nv.cuinfo,"",@"SHT_NOTE"
	.sectionflags	@"SHF_NOTE_NV_CUINFO"
        /*0018*/ 	.short	0x0002
        /*001a*/ 	.short	0x0064
        /*001c*/ 	.short	0x0082
	.zero		2


//--------------------- .nv.info                  --------------------------
	.section	.nv.info,"",@"SHT_CUDA_INFO"
	.align	4


	//----- nvinfo : EIATTR_REGCOUNT
	.align		4
        /*0000*/ 	.byte	0x04, 0x2f
        /*0002*/ 	.short	(.L_19 - .L_18)
	.align		4
.L_18:
        /*0004*/ 	.word	index@(_ZN7cutlass13device_kernelINS_4conv6kernel13ConvUniversalINS1_16ConvProblemShapeILNS1_8OperatorE1ELi3EEENS1_10collective14CollectiveConvINS1_47MainloopSm100TmaUmmaWarpSpecializedImplicitGemmILS5_1ELi26ELi3ELi1ELi2EN4cute5tupleIJNSA_1CILi1EEESD_SD_EEEEENSB_IJNSC_ILi64EEESG_NSB_IJNSC_ILi32EEEEEEEEENS_10bfloat16_tESK_NSA_8TiledMMAINSA_8MMA_AtomIJNSA_20SM100_MMA_F16BF16_SSISK_SK_fLi64ELi64ELNSA_4UMMA5MajorE0ELSP_1ELNSO_7ScaleInE0ELSQ_0EEEEEENSA_6LayoutISE_NSB_IJNSC_ILi0EEESU_SU_EEEEENSB_IJNSA_10UnderscoreESX_SX_EEEEENS7_6detail27Sm100ImplicitGemmTileTraitsINSA_20SM90_TMA_LOAD_IM2COLENSA_14ComposedLayoutINSA_7SwizzleILi2ELi4ELi3EEENSA_18smem_ptr_flag_bitsILi16EEENST_INSB_IJNSC_ILi8EEESH_EEENSB_IJSH_SD_EEEEEEEvEENS11_INSA_13SM90_TMA_LOADENS13_INS14_ILi3ELi4ELi3EEES17_NST_INSB_IJSG_S18_EEENSB_IJSD_SG_EEEEEEEvEEEENS_8epilogue10collective18CollectiveEpilogueINS1M_23Sm100TmaWarpSpecializedILi3ELi2ELi16ELb1ELb0EEEJSJ_NSB_IJNST_ISG_SD_EENST_ISH_SD_EEEEESK_NSB_IJNSB_IJllllEEESD_SU_EEESK_S1V_NS1M_6fusion15FusionCallbacksIS1Q_NS1W_17LinearCombinationISK_fSK_fLNS_15FloatRoundStyleE2EEESJ_S1T_JEEENSA_5SM1004TMEM4LOAD26SM100_TMEM_LOAD_16dp256b4xES12_S1C_NSA_17SM75_U32x4_LDSM_NENSA_21SM90_TMA_STORE_IM2COLES1C_NSA_17SM90_U32x4_STSM_NENSA_39AutoVectorizingCopyWithAssumedAlignmentILi128EEEEEEvvEEEEvNT_6ParamsE)
        /*0008*/ 	.word	0x0000004d


	//----- nvinfo : EIATTR_FRAME_SIZE
	.align		4
.L_19:
        /*000c*/ 	.byte	0x04, 0x11
        /*000e*/ 	.short	(.L_21 - .L_20)
	.align		4
.L_20:
        /*0010*/ 	.word	index@($__internal_2_$__cuda_sm10x_tcgen05_guardrail_trap_unallocated_columns_being_dealloced)
        /*0014*/ 	.word	0x00000008


	//----- nvinfo : EIATTR_FRAME_SIZE
	.align		4
.L_21:
        /*0018*/ 	.byte	0x04, 0x11
        /*001a*/ 	.short	(.L_23 - .L_22)
	.align		4
.L_22:
        /*001c*/ 	.word	index@($__internal_1_$__cuda_sm10x_tcgen05_guardrail_trap_phase_invalid_during_alloc)
        /*0020*/ 	.word	0x00000008


	//----- nvinfo : EIATTR_FRAME_SIZE
	.align		4
.L_23:
        /*0024*/ 	.byte	0x04, 0x11
        /*0026*/ 	.short	(.L_25 - .L_24)
	.align		4
.L_24:
        /*0028*/ 	.word	index@($__internal_0_$__cuda_sm10x_tcgen05_guardrail_trap_col_being_dealloced_not_returned_by_alloc)
        /*002c*/ 	.word	0x00000008


	//----- nvinfo : EIATTR_FRAME_SIZE
	.align		4
.L_25:
        /*0030*/ 	.byte	0x04, 0x11
        /*0032*/ 	.short	(.L_27 - .L_26)
	.align		4
.L_26:
        /*0034*/ 	.word	index@(_ZN7cutlass13device_kernelINS_4conv6kernel13ConvUniversalINS1_16ConvProblemShapeILNS1_8OperatorE1ELi3EEENS1_10collective14CollectiveConvINS1_47MainloopSm100TmaUmmaWarpSpecializedImplicitGemmILS5_1ELi26ELi3ELi1ELi2EN4cute5tupleIJNSA_1CILi1EEESD_SD_EEEEENSB_IJNSC_ILi64EEESG_NSB_IJNSC_ILi32EEEEEEEEENS_10bfloat16_tESK_NSA_8TiledMMAINSA_8MMA_AtomIJNSA_20SM100_MMA_F16BF16_SSISK_SK_fLi64ELi64ELNSA_4UMMA5MajorE0ELSP_1ELNSO_7ScaleInE0ELSQ_0EEEEEENSA_6LayoutISE_NSB_IJNSC_ILi0EEESU_SU_EEEEENSB_IJNSA_10UnderscoreESX_SX_EEEEENS7_6detail27Sm100ImplicitGemmTileTraitsINSA_20SM90_TMA_LOAD_IM2COLENSA_14ComposedLayoutINSA_7SwizzleILi2ELi4ELi3EEENSA_18smem_ptr_flag_bitsILi16EEENST_INSB_IJNSC_ILi8EEESH_EEENSB_IJSH_SD_EEEEEEEvEENS11_INSA_13SM90_TMA_LOADENS13_INS14_ILi3ELi4ELi3EEES17_NST_INSB_IJSG_S18_EEENSB_IJSD_SG_EEEEEEEvEEEENS_8epilogue10collective18CollectiveEpilogueINS1M_23Sm100TmaWarpSpecializedILi3ELi2ELi16ELb1ELb0EEEJSJ_NSB_IJNST_ISG_SD_EENST_ISH_SD_EEEEESK_NSB_IJNSB_IJllllEEESD_SU_EEESK_S1V_NS1M_6fusion15FusionCallbacksIS1Q_NS1W_17LinearCombinationISK_fSK_fLNS_15FloatRoundStyleE2EEESJ_S1T_JEEENSA_5SM1004TMEM4LOAD26SM100_TMEM_LOAD_16dp256b4xES12_S1C_NSA_17SM75_U32x4_LDSM_NENSA_21SM90_TMA_STORE_IM2COLES1C_NSA_17SM90_U32x4_STSM_NENSA_39AutoVectorizingCopyWithAssumedAlignmentILi128EEEEEEvvEEEEvNT_6ParamsE)
        /*0038*/ 	.word	0x00000008


	//----- nvinfo : EIATTR_MIN_STACK_SIZE
	.align		4
.L_27:
        /*003c*/ 	.byte	0x04, 0x12
        /*003e*/ 	.short	(.L_29 - .L_28)
	.align		4
.L_28:
        /*0040*/ 	.word	index@(_ZN7cutlass13device_kernelINS_4conv6kernel13ConvUniversalINS1_16ConvProblemShapeILNS1_8OperatorE1ELi3EEENS1_10collective14CollectiveConvINS1_47MainloopSm100TmaUmmaWarpSpecializedImplicitGemmILS5_1ELi26ELi3ELi1ELi2EN4cute5tupleIJNSA_1CILi1EEESD_SD_EEEEENSB_IJNSC_ILi64EEESG_NSB_IJNSC_ILi32EEEEEEEEENS_10bfloat16_tESK_NSA_8TiledMMAINSA_8MMA_AtomIJNSA_20SM100_MMA_F16BF16_SSISK_SK_fLi64ELi64ELNSA_4UMMA5MajorE0ELSP_1ELNSO_7ScaleInE0ELSQ_0EEEEEENSA_6LayoutISE_NSB_IJNSC_ILi0EEESU_SU_EEEEENSB_IJNSA_10UnderscoreESX_SX_EEEEENS7_6detail27Sm100ImplicitGemmTileTraitsINSA_20SM90_TMA_LOAD_IM2COLENSA_14ComposedLayoutINSA_7SwizzleILi2ELi4ELi3EEENSA_18smem_ptr_flag_bitsILi16EEENST_INSB_IJNSC_ILi8EEESH_EEENSB_IJSH_SD_EEEEEEEvEENS11_INSA_13SM90_TMA_LOADENS13_INS14_ILi3ELi4ELi3EEES17_NST_INSB_IJSG_S18_EEENSB_IJSD_SG_EEEEEEEvEEEENS_8epilogue10collective18CollectiveEpilogueINS1M_23Sm100TmaWarpSpecializedILi3ELi2ELi16ELb1ELb0EEEJSJ_NSB_IJNST_ISG_SD_EENST_ISH_SD_EEEEESK_NSB_IJNSB_IJllllEEESD_SU_EEESK_S1V_NS1M_6fusion15FusionCallbacksIS1Q_NS1W_17LinearCombinationISK_fSK_fLNS_15FloatRoundStyleE2EEESJ_S1T_JEEENSA_5SM1004TMEM4LOAD26SM100_TMEM_LOAD_16dp256b4xES12_S1C_NSA_17SM75_U32x4_LDSM_NENSA_21SM90_TMA_STORE_IM2COLES1C_NSA_17SM90_U32x4_STSM_NENSA_39AutoVectorizingCopyWithAssumedAlignmentILi128EEEEEEvvEEEEvNT_6ParamsE)
        /*0044*/ 	.word	0x00000008
.L_29:


//--------------------- .nv.compat                --------------------------
	.section	.nv.compat,"",@"SHT_CUDA_COMPAT_INFO"
	.align	4
        /*0000*/ 	.byte	0x02, 0x09, 0x01, 0x00, 0x02, 0x02, 0x02, 0x00, 0x02, 0x05, 0x05, 0x00, 0x03, 0x07, 0x01, 0x01
        /*0010*/ 	.byte	0x02, 0x03, 0x01, 0x00, 0x02, 0x06, 0x01, 0x00, 0x04, 0x0b, 0x08, 0x00, 0x09, 0x00, 0x00, 0x00
        /*0020*/ 	.byte	0x00, 0x00, 0x00, 0x00


//--------------------- .nv.info._ZN7cutlass13device_kernelINS_4conv6kernel13ConvUniversalINS1_16ConvProblemShapeILNS1_8OperatorE1ELi3EEENS1_10collective14CollectiveConvINS1_47MainloopSm100TmaUmmaWarpSpecializedImplicitGemmILS5_1ELi26ELi3ELi1ELi2EN4cute5tupleIJNSA_1CILi1EEESD_SD_EEEEENSB_IJNSC_ILi64EEESG_NSB_IJNSC_ILi32EEEEEEEEENS_10bfloat16_tESK_NSA_8TiledMMAINSA_8MMA_AtomIJNSA_20SM100_MMA_F16BF16_SSISK_SK_fLi64ELi64ELNSA_4UMMA5MajorE0ELSP_1ELNSO_7ScaleInE0ELSQ_0EEEEEENSA_6LayoutISE_NSB_IJNSC_ILi0EEESU_SU_EEEEENSB_IJNSA_10UnderscoreESX_SX_EEEEENS7_6detail27Sm100ImplicitGemmTileTraitsINSA_20SM90_TMA_LOAD_IM2COLENSA_14ComposedLayoutINSA_7SwizzleILi2ELi4ELi3EEENSA_18smem_ptr_flag_bitsILi16EEENST_INSB_IJNSC_ILi8EEESH_EEENSB_IJSH_SD_EEEEEEEvEENS11_INSA_13SM90_TMA_LOADENS13_INS14_ILi3ELi4ELi3EEES17_NST_INSB_IJSG_S18_EEENSB_IJSD_SG_EEEEEEEvEEEENS_8epilogue10collective18CollectiveEpilogueINS1M_23Sm100TmaWarpSpecializedILi3ELi2ELi16ELb1ELb0EEEJSJ_NSB_IJNST_ISG_SD_EENST_ISH_SD_EEEEESK_NSB_IJNSB_IJllllEEESD_SU_EEESK_S1V_NS1M_6fusion15FusionCallbacksIS1Q_NS1W_17LinearCombinationISK_fSK_fLNS_15FloatRoundStyleE2EEESJ_S1T_JEEENSA_5SM1004TMEM4LOAD26SM100_TMEM_LOAD_16dp256b4xES12_S1C_NSA_17SM75_U32x4_LDSM_NENSA_21SM90_TMA_STORE_IM2COLES1C_NSA_17SM90_U32x4_STSM_NENSA_39AutoVectorizingCopyWithAssumedAlignmentILi128EEEEEEvvEEEEvNT_6ParamsE --------------------------
	.section	.nv.info._ZN7cutlass13device_kernelINS_4conv6kernel13ConvUniversalINS1_16ConvProblemShapeILNS1_8OperatorE1ELi3EEENS1_10collective14CollectiveConvINS1_47MainloopSm100TmaUmmaWarpSpecializedImplicitGemmILS5_1ELi26ELi3ELi1ELi2EN4cute5tupleIJNSA_1CILi1EEESD_SD_EEEEENSB_IJNSC_ILi64EEESG_NSB_IJNSC_ILi32EEEEEEEEENS_10bfloat16_tESK_NSA_8TiledMMAINSA_8MMA_AtomIJNSA_20SM100_MMA_F16BF16_SSISK_SK_fLi64ELi64ELNSA_4UMMA5MajorE0ELSP_1ELNSO_7ScaleInE0ELSQ_0EEEEEENSA_6LayoutISE_NSB_IJNSC_ILi0EEESU_SU_EEEEENSB_IJNSA_10UnderscoreESX_SX_EEEEENS7_6detail27Sm100ImplicitGemmTileTraitsINSA_20SM90_TMA_LOAD_IM2COLENSA_14ComposedLayoutINSA_7SwizzleILi2ELi4ELi3EEENSA_18smem_ptr_flag_bitsILi16EEENST_INSB_IJNSC_ILi8EEESH_EEENSB_IJSH_SD_EEEEEEEvEENS11_INSA_13SM90_TMA_LOADENS13_INS14_ILi3ELi4ELi3EEES17_NST_INSB_IJSG_S18_EEENSB_IJSD_SG_EEEEEEEvEEEENS_8epilogue10collective18CollectiveEpilogueINS1M_23Sm100TmaWarpSpecializedILi3ELi2ELi16ELb1ELb0EEEJSJ_NSB_IJNST_ISG_SD_EENST_ISH_SD_EEEEESK_NSB_IJNSB_IJllllEEESD_SU_EEESK_S1V_NS1M_6fusion15FusionCallbacksIS1Q_NS1W_17LinearCombinationISK_fSK_fLNS_15FloatRoundStyleE2EEESJ_S1T_JEEENSA_5SM1004TMEM4LOAD26SM100_TMEM_LOAD_16dp256b4xES12_S1C_NSA_17SM75_U32x4_LDSM_NENSA_21SM90_TMA_STORE_IM2COLES1C_NSA_17SM90_U32x4_STSM_NENSA_39AutoVectorizingCopyWithAssumedAlignmentILi128EEEEEEvvEEEEvNT_6ParamsE,"",@"SHT_CUDA_INFO"
	.sectionflags	@""
	.align	4


	//----- nvinfo : EIATTR_CUDA_API_VERSION
	.align		4
        /*0000*/ 	.byte	0x04, 0x37
        /*0002*/ 	.short	(.L_31 - .L_30)
.L_30:
        /*0004*/ 	.word	0x00000082


	//----- nvinfo : EIATTR_KPARAM_INFO
	.align		4
.L_31:
        /*0008*/ 	.byte	0x04, 0x17
        /*000a*/ 	.short	(.L_33 - .L_32)
.L_32:
        /*000c*/ 	.word	0x00000000
        /*0010*/ 	.short	0x0000
        /*0012*/ 	.short	0x0000
        /*0014*/ 	.byte	0x00, 0xf0, 0x01, 0x24


	//----- nvinfo : EIATTR_AT_ENTRY_FRAGMENTS
	.align		4
.L_33:
        /*0018*/ 	.byte	0x04, 0x4f
        /*001a*/ 	.short	(.L_35 - .L_34)


	//   ....[0]....
.L_34:
        /*001c*/ 	.word	0x00000006


	//----- nvinfo : EIATTR_RESERVED_SMEM_USED
	.align		4
.L_35:
        /*0020*/ 	.byte	0x01, 0x41
	.zero		2


	//----- nvinfo : EIATTR_SPARSE_MMA_MASK
	.align		4
        /*0024*/ 	.byte	0x03, 0x50
        /*0026*/ 	.short	0x0000


	//----- nvinfo : EIATTR_TCGEN05_1CTA_USED
	.align		4
        /*0028*/ 	.byte	0x01, 0x51
	.zero		2


	//----- nvinfo : EIATTR_MAXREG_COUNT
	.align		4
        /*002c*/ 	.byte	0x03, 0x1b
        /*002e*/ 	.short	0x00ff


	//----- nvinfo : EIATTR_NUM_BARRIERS
	.align		4
        /*0030*/ 	.byte	0x02, 0x4c
        /*0032*/ 	.byte	0x07
	.zero		1


	//----- nvinfo : EIATTR_EXTERNS
	.align		4
        /*0034*/ 	.byte	0x04, 0x0f
        /*0036*/ 	.short	(.L_37 - .L_36)


	//   ....[0]....
	.align		4
.L_36:
        /*0038*/ 	.word	index@(__assertfail)


	//----- nvinfo : EIATTR_MERCURY_ISA_VERSION
	.align		4
.L_37:
        /*003c*/ 	.byte	0x03, 0x5f
        /*003e*/ 	.short	0x0101


	//----- nvinfo : EIATTR_INT_WARP_WIDE_INSTR_OFFSETS
	.align		4
        /*0040*/ 	.byte	0x04, 0x31
        /*0042*/ 	.short	(.L_39 - .L_38)


	//   ....[0]....
.L_38:
        /*0044*/ 	.word	0x00004b20


	//   ....[1]....
        /*0048*/ 	.word	0x00004b40


	//   ....[2]....
        /*004c*/ 	.word	0x00004b70


	//   ....[3]....
        /*0050*/ 	.word	0x00005870


	//   ....[4]....
        /*0054*/ 	.word	0x00005990


	//   ....[5]....
        /*0058*/ 	.word	0x00005b40


	//   ....[6]....
        /*005c*/ 	.word	0x00005ba0


	//----- nvinfo : EIATTR_COOP_GROUP_MASK_REGIDS
	.align		4
.L_39:
        /*0060*/ 	.byte	0x04, 0x29
        /*0062*/ 	.short	(.L_41 - .L_40)


	//   ....[0]....
.L_40:
        /*0064*/ 	.word	0xffffffff


	//   ....[1]....
        /*0068*/ 	.word	0xffffffff


	//   ....[2]....
        /*006c*/ 	.word	0xffffffff


	//   ....[3]....
        /*0070*/ 	.word	0xffffffff


	//   ....[4]....
        /*0074*/ 	.word	0xffffffff


	//   ....[5]....
        /*0078*/ 	.word	0xffffffff


	//   ....[6]....
        /*007c*/ 	.word	0xffffffff


	//   ....[7]....
        /*0080*/ 	.word	0xffffffff


	//   ....[8]....
        /*0084*/ 	.word	0xffffffff


	//   ....[9]....
        /*0088*/ 	.word	0xffffffff


	//   ....[10]....
        /*008c*/ 	.word	0xffffffff


	//   ....[11]....
        /*0090*/ 	.word	0xffffffff


	//----- nvinfo : EIATTR_COOP_GROUP_INSTR_OFFSETS
	.align		4
.L_41:
        /*0094*/ 	.byte	0x04, 0x28
        /*0096*/ 	.short	(.L_43 - .L_42)


	//   ....[0]....
.L_42:
        /*0098*/ 	.word	0x00000090


	//   ....[1]....
        /*009c*/ 	.word	0x00000520


	//   ....[2]....
        /*00a0*/ 	.word	0x00000980


	//   ....[3]....
        /*00a4*/ 	.word	0x00000b00


	//   ....[4]....
        /*00a8*/ 	.word	0x00000c00


	//   ....[5]....
        /*00ac*/ 	.word	0x00000d50


	//   ....[6]....
        /*00b0*/ 	.word	0x00002550


	//   ....[7]....
        /*00b4*/ 	.word	0x00003f70


	//   ....[8]....
        /*00b8*/ 	.word	0x00004180


	//   ....[9]....
        /*00bc*/ 	.word	0x000041b0


	//   ....[10]....
        /*00c0*/ 	.word	0x00004a00


	//   ....[11]....
        /*00c4*/ 	.word	0x00004c40


	//----- nvinfo : EIATTR_VRC_CTA_INIT_COUNT
	.align		4
.L_43:
        /*00c8*/ 	.byte	0x02, 0x4a
        /*00ca*/ 	.byte	0x80
	.zero		1


	//----- nvinfo : EIATTR_SYSCALL_OFFSETS
	.align		4
        /*00cc*/ 	.byte	0x04, 0x46
        /*00ce*/ 	.short	(.L_45 - .L_44)


	//   ....[0]....
.L_44:
        /*00d0*/ 	.word	0x00006920


	//   ....[1]....
        /*00d4*/ 	.word	0x00006a10


	//   ....[2]....
        /*00d8*/ 	.word	0x00007390


	//   ....[3]....
        /*00dc*/ 	.word	0x00007d20


	//----- nvinfo : EIATTR_MBARRIER_INSTR_OFFSETS
	.align		4
.L_45:
        /*00e0*/ 	.byte	0x04, 0x39
        /*00e2*/ 	.short	(.L_47 - .L_46)


	//   ....[0]....
.L_46:
        /*00e4*/ 	.word	0x00000620
        /*00e8*/ 	.word	0x000000ff
        /*00ec*/ 	.word	0x00000000
        /*00f0*/ 	.short	0x0100
        /*00f2*/ 	.byte	0x04
	.zero		1


	//   ....[1]....
        /*00f4*/ 	.word	0x00000630
        /*00f8*/ 	.word	0x000000ff
        /*00fc*/ 	.word	0x000000d0
        /*0100*/ 	.short	0x0100
        /*0102*/ 	.byte	0x04
	.zero		1


	//   ....[2]....
        /*0104*/ 	.word	0x00000640
        /*0108*/ 	.word	0x000000ff
        /*010c*/ 	.word	0x00000008
        /*0110*/ 	.short	0x0100
        /*0112*/ 	.byte	0x04
	.zero		1


	//   ....[3]....
        /*0114*/ 	.word	0x00000650
        /*0118*/ 	.word	0x000000ff
        /*011c*/ 	.word	0x000000d8
        /*0120*/ 	.short	0x0100
        /*0122*/ 	.byte	0x04
	.zero		1


	//   ....[4]....
        /*0124*/ 	.word	0x00000660
        /*0128*/ 	.word	0x000000ff
        /*012c*/ 	.word	0x00000010
        /*0130*/ 	.short	0x0100
        /*0132*/ 	.byte	0x04
	.zero		1


	//   ....[5]....
        /*0134*/ 	.word	0x00000670
        /*0138*/ 	.word	0x000000ff
        /*013c*/ 	.word	0x000000e0
        /*0140*/ 	.short	0x0100
        /*0142*/ 	.byte	0x04
	.zero		1


	//   ....[6]....
        /*0144*/ 	.word	0x00000680
        /*0148*/ 	.word	0x000000ff
        /*014c*/ 	.word	0x00000018
        /*0150*/ 	.short	0x0100
        /*0152*/ 	.byte	0x04
	.zero		1


	//   ....[7]....
        /*0154*/ 	.word	0x00000690
        /*0158*/ 	.word	0x000000ff
        /*015c*/ 	.word	0x000000e8
        /*0160*/ 	.short	0x0100
        /*0162*/ 	.byte	0x04
	.zero		1


	//   ....[8]....
        /*0164*/ 	.word	0x000006a0
        /*0168*/ 	.word	0x000000ff
        /*016c*/ 	.word	0x00000020
        /*0170*/ 	.short	0x0100
        /*0172*/ 	.byte	0x04
	.zero		1


	//   ....[9]....
        /*0174*/ 	.word	0x000006b0
        /*0178*/ 	.word	0x000000ff
        /*017c*/ 	.word	0x000000f0
        /*0180*/ 	.short	0x0100
        /*0182*/ 	.byte	0x04
	.zero		1


	//   ....[10]....
        /*0184*/ 	.word	0x000006c0
        /*0188*/ 	.word	0x000000ff
        /*018c*/ 	.word	0x00000028
        /*0190*/ 	.short	0x0100
        /*0192*/ 	.byte	0x04
	.zero		1


	//   ....[11]....
        /*0194*/ 	.word	0x000006d0
        /*0198*/ 	.word	0x000000ff
        /*019c*/ 	.word	0x000000f8
        /*01a0*/ 	.short	0x0100
        /*01a2*/ 	.byte	0x04
	.zero		1


	//   ....[12]....
        /*01a4*/ 	.word	0x000006e0
        /*01a8*/ 	.word	0x000000ff
        /*01ac*/ 	.word	0x00000030
        /*01b0*/ 	.short	0x0100
        /*01b2*/ 	.byte	0x04
	.zero		1


	//   ....[13]....
        /*01b4*/ 	.word	0x000006f0
        /*01b8*/ 	.word	0x000000ff
        /*01bc*/ 	.word	0x00000100
        /*01c0*/ 	.short	0x0100
        /*01c2*/ 	.byte	0x04
	.zero		1


	//   ....[14]....
        /*01c4*/ 	.word	0x00000700
        /*01c8*/ 	.word	0x000000ff
        /*01cc*/ 	.word	0x00000038
        /*01d0*/ 	.short	0x0100
        /*01d2*/ 	.byte	0x04
	.zero		1


	//   ....[15]....
        /*01d4*/ 	.word	0x00000710
        /*01d8*/ 	.word	0x000000ff
        /*01dc*/ 	.word	0x00000108
        /*01e0*/ 	.short	0x0100
        /*01e2*/ 	.byte	0x04
	.zero		1


	//   ....[16]....
        /*01e4*/ 	.word	0x00000720
        /*01e8*/ 	.word	0x000000ff
        /*01ec*/ 	.word	0x00000040
        /*01f0*/ 	.short	0x0100
        /*01f2*/ 	.byte	0x04
	.zero		1


	//   ....[17]....
        /*01f4*/ 	.word	0x00000730
        /*01f8*/ 	.word	0x000000ff
        /*01fc*/ 	.word	0x00000110
        /*0200*/ 	.short	0x0100
        /*0202*/ 	.byte	0x04
	.zero		1


	//   ....[18]....
        /*0204*/ 	.word	0x00000740
        /*0208*/ 	.word	0x000000ff
        /*020c*/ 	.word	0x00000048
        /*0210*/ 	.short	0x0100
        /*0212*/ 	.byte	0x04
	.zero		1


	//   ....[19]....
        /*0214*/ 	.word	0x00000750
        /*0218*/ 	.word	0x000000ff
        /*021c*/ 	.word	0x00000118
        /*0220*/ 	.short	0x0100
        /*0222*/ 	.byte	0x04
	.zero		1


	//   ....[20]....
        /*0224*/ 	.word	0x00000760
        /*0228*/ 	.word	0x000000ff
        /*022c*/ 	.word	0x00000050
        /*0230*/ 	.short	0x0100
        /*0232*/ 	.byte	0x04
	.zero		1


	//   ....[21]....
        /*0234*/ 	.word	0x00000770
        /*0238*/ 	.word	0x000000ff
        /*023c*/ 	.word	0x00000120
        /*0240*/ 	.short	0x0100
        /*0242*/ 	.byte	0x04
	.zero		1


	//   ....[22]....
        /*0244*/ 	.word	0x00000780
        /*0248*/ 	.word	0x000000ff
        /*024c*/ 	.word	0x00000058
        /*0250*/ 	.short	0x0100
        /*0252*/ 	.byte	0x04
	.zero		1


	//   ....[23]....
        /*0254*/ 	.word	0x00000790
        /*0258*/ 	.word	0x000000ff
        /*025c*/ 	.word	0x00000128
        /*0260*/ 	.short	0x0100
        /*0262*/ 	.byte	0x04
	.zero		1


	//   ....[24]....
        /*0264*/ 	.word	0x000007a0
        /*0268*/ 	.word	0x000000ff
        /*026c*/ 	.word	0x00000060
        /*0270*/ 	.short	0x0100
        /*0272*/ 	.byte	0x04
	.zero		1


	//   ....[25]....
        /*0274*/ 	.word	0x000007b0
        /*0278*/ 	.word	0x000000ff
        /*027c*/ 	.word	0x00000130
        /*0280*/ 	.short	0x0100
        /*0282*/ 	.byte	0x04
	.zero		1


	//   ....[26]....
        /*0284*/ 	.word	0x000007c0
        /*0288*/ 	.word	0x000000ff
        /*028c*/ 	.word	0x00000068
        /*0290*/ 	.short	0x0100
        /*0292*/ 	.byte	0x04
	.zero		1


	//   ....[27]....
        /*0294*/ 	.word	0x000007d0
        /*0298*/ 	.word	0x000000ff
        /*029c*/ 	.word	0x00000138
        /*02a0*/ 	.short	0x0100
        /*02a2*/ 	.byte	0x04
	.zero		1


	//   ....[28]....
        /*02a4*/ 	.word	0x000007e0
        /*02a8*/ 	.word	0x000000ff
        /*02ac*/ 	.word	0x00000070
        /*02b0*/ 	.short	0x0100
        /*02b2*/ 	.byte	0x04
	.zero		1


	//   ....[29]....
        /*02b4*/ 	.word	0x000007f0
        /*02b8*/ 	.word	0x000000ff
        /*02bc*/ 	.word	0x00000140
        /*02c0*/ 	.short	0x0100
        /*02c2*/ 	.byte	0x04
	.zero		1


	//   ....[30]....
        /*02c4*/ 	.word	0x00000800
        /*02c8*/ 	.word	0x000000ff
        /*02cc*/ 	.word	0x00000078
        /*02d0*/ 	.short	0x0100
        /*02d2*/ 	.byte	0x04
	.zero		1


	//   ....[31]....
        /*02d4*/ 	.word	0x00000810
        /*02d8*/ 	.word	0x000000ff
        /*02dc*/ 	.word	0x00000148
        /*02e0*/ 	.short	0x0100
        /*02e2*/ 	.byte	0x04
	.zero		1


	//   ....[32]....
        /*02e4*/ 	.word	0x00000820
        /*02e8*/ 	.word	0x000000ff
        /*02ec*/ 	.word	0x00000080
        /*02f0*/ 	.short	0x0100
        /*02f2*/ 	.byte	0x04
	.zero		1


	//   ....[33]....
        /*02f4*/ 	.word	0x00000830
        /*02f8*/ 	.word	0x000000ff
        /*02fc*/ 	.word	0x00000150
        /*0300*/ 	.short	0x0100
        /*0302*/ 	.byte	0x04
	.zero		1


	//   ....[34]....
        /*0304*/ 	.word	0x00000840
        /*0308*/ 	.word	0x000000ff
        /*030c*/ 	.word	0x00000088
        /*0310*/ 	.short	0x0100
        /*0312*/ 	.byte	0x04
	.zero		1


	//   ....[35]....
        /*0314*/ 	.word	0x00000850
        /*0318*/ 	.word	0x000000ff
        /*031c*/ 	.word	0x00000158
        /*0320*/ 	.short	0x0100
        /*0322*/ 	.byte	0x04
	.zero		1


	//   ....[36]....
        /*0324*/ 	.word	0x00000860
        /*0328*/ 	.word	0x000000ff
        /*032c*/ 	.word	0x00000090
        /*0330*/ 	.short	0x0100
        /*0332*/ 	.byte	0x04
	.zero		1


	//   ....[37]....
        /*0334*/ 	.word	0x00000870
        /*0338*/ 	.word	0x000000ff
        /*033c*/ 	.word	0x00000160
        /*0340*/ 	.short	0x0100
        /*0342*/ 	.byte	0x04
	.zero		1


	//   ....[38]....
        /*0344*/ 	.word	0x00000880
        /*0348*/ 	.word	0x000000ff
        /*034c*/ 	.word	0x00000098
        /*0350*/ 	.short	0x0100
        /*0352*/ 	.byte	0x04
	.zero		1


	//   ....[39]....
        /*0354*/ 	.word	0x00000890
        /*0358*/ 	.word	0x000000ff
        /*035c*/ 	.word	0x00000168
        /*0360*/ 	.short	0x0100
        /*0362*/ 	.byte	0x04
	.zero		1


	//   ....[40]....
        /*0364*/ 	.word	0x000008a0
        /*0368*/ 	.word	0x000000ff
        /*036c*/ 	.word	0x000000a0
        /*0370*/ 	.short	0x0100
        /*0372*/ 	.byte	0x04
	.zero		1


	//   ....[41]....
        /*0374*/ 	.word	0x000008b0
        /*0378*/ 	.word	0x000000ff
        /*037c*/ 	.word	0x00000170
        /*0380*/ 	.short	0x0100
        /*0382*/ 	.byte	0x04
	.zero		1


	//   ....[42]....
        /*0384*/ 	.word	0x000008c0
        /*0388*/ 	.word	0x000000ff
        /*038c*/ 	.word	0x000000a8
        /*0390*/ 	.short	0x0100
        /*0392*/ 	.byte	0x04
	.zero		1


	//   ....[43]....
        /*0394*/ 	.word	0x000008d0
        /*0398*/ 	.word	0x000000ff
        /*039c*/ 	.word	0x00000178
        /*03a0*/ 	.short	0x0100
        /*03a2*/ 	.byte	0x04
	.zero		1


	//   ....[44]....
        /*03a4*/ 	.word	0x000008e0
        /*03a8*/ 	.word	0x000000ff
        /*03ac*/ 	.word	0x000000b0
        /*03b0*/ 	.short	0x0100
        /*03b2*/ 	.byte	0x04
	.zero		1


	//   ....[45]....
        /*03b4*/ 	.word	0x000008f0
        /*03b8*/ 	.word	0x000000ff
        /*03bc*/ 	.word	0x00000180
        /*03c0*/ 	.short	0x0100
        /*03c2*/ 	.byte	0x04
	.zero		1


	//   ....[46]....
        /*03c4*/ 	.word	0x00000900
        /*03c8*/ 	.word	0x000000ff
        /*03cc*/ 	.word	0x000000b8
        /*03d0*/ 	.short	0x0100
        /*03d2*/ 	.byte	0x04
	.zero		1


	//   ....[47]....
        /*03d4*/ 	.word	0x00000910
        /*03d8*/ 	.word	0x000000ff
        /*03dc*/ 	.word	0x00000188
        /*03e0*/ 	.short	0x0100
        /*03e2*/ 	.byte	0x04
	.zero		1


	//   ....[48]....
        /*03e4*/ 	.word	0x00000920
        /*03e8*/ 	.word	0x000000ff
        /*03ec*/ 	.word	0x000000c0
        /*03f0*/ 	.short	0x0100
        /*03f2*/ 	.byte	0x04
	.zero		1


	//   ....[49]....
        /*03f4*/ 	.word	0x00000930
        /*03f8*/ 	.word	0x000000ff
        /*03fc*/ 	.word	0x00000190
        /*0400*/ 	.short	0x0100
        /*0402*/ 	.byte	0x04
	.zero		1


	//   ....[50]....
        /*0404*/ 	.word	0x00000940
        /*0408*/ 	.word	0x000000ff
        /*040c*/ 	.word	0x000000c8
        /*0410*/ 	.short	0x0100
        /*0412*/ 	.byte	0x04
	.zero		1


	//   ....[51]....
        /*0414*/ 	.word	0x00000950
        /*0418*/ 	.word	0x000000ff
        /*041c*/ 	.word	0x00000198
        /*0420*/ 	.short	0x0100
        /*0422*/ 	.byte	0x04
	.zero		1


	//   ....[52]....
        /*0424*/ 	.word	0x00000a90
        /*0428*/ 	.word	0x000000ff
        /*042c*/ 	.word	0x000001a0
        /*0430*/ 	.short	0x0100
        /*0432*/ 	.byte	0x04
	.zero		1


	//   ....[53]....
        /*0434*/ 	.word	0x00000aa0
        /*0438*/ 	.word	0x000000ff
        /*043c*/ 	.word	0x000001b8
        /*0440*/ 	.short	0x0100
        /*0442*/ 	.byte	0x04
	.zero		1


	//   ....[54]....
        /*0444*/ 	.word	0x00000ab0
        /*0448*/ 	.word	0x000000ff
        /*044c*/ 	.word	0x000001a8
        /*0450*/ 	.short	0x0100
        /*0452*/ 	.byte	0x04
	.zero		1


	//   ....[55]....
        /*0454*/ 	.word	0x00000ac0
        /*0458*/ 	.word	0x000000ff
        /*045c*/ 	.word	0x000001c0
        /*0460*/ 	.short	0x0100
        /*0462*/ 	.byte	0x04
	.zero		1


	//   ....[56]....
        /*0464*/ 	.word	0x00000ad0
        /*0468*/ 	.word	0x000000ff
        /*046c*/ 	.word	0x000001b0
        /*0470*/ 	.short	0x0100
        /*0472*/ 	.byte	0x04
	.zero		1


	//   ....[57]....
        /*0474*/ 	.word	0x00000ae0
        /*0478*/ 	.word	0x000000ff
        /*047c*/ 	.word	0x000001c8
        /*0480*/ 	.short	0x0100
        /*0482*/ 	.byte	0x04
	.zero		1


	//   ....[58]....
        /*0484*/ 	.word	0x00000bd0
        /*0488*/ 	.word	0x000000ff
        /*048c*/ 	.word	0x000001d0
        /*0490*/ 	.short	0x0100
        /*0492*/ 	.byte	0x06
	.zero		1


	//   ....[59]....
        /*0494*/ 	.word	0x00000be0
        /*0498*/ 	.word	0x000000ff
        /*049c*/ 	.word	0x000001d8
        /*04a0*/ 	.short	0x0100
        /*04a2*/ 	.byte	0x06
	.zero		1


	//   ....[60]....
        /*04a4*/ 	.word	0x00000d20
        /*04a8*/ 	.word	0x000000ff
        /*04ac*/ 	.word	0x000001e0
        /*04b0*/ 	.short	0x0100
        /*04b2*/ 	.byte	0x06
	.zero		1


	//   ....[61]....
        /*04b4*/ 	.word	0x00000d30
        /*04b8*/ 	.word	0x000000ff
        /*04bc*/ 	.word	0x000001e8
        /*04c0*/ 	.short	0x0100
        /*04c2*/ 	.byte	0x06
	.zero		1


	//   ....[62]....
        /*04c4*/ 	.word	0x00000e80
        /*04c8*/ 	.word	0x000000ff
        /*04cc*/ 	.word	0x000001f0
        /*04d0*/ 	.short	0x0100
        /*04d2*/ 	.byte	0x04
	.zero		1


	//   ....[63]....
        /*04d4*/ 	.word	0x00000e90
        /*04d8*/ 	.word	0x000000ff
        /*04dc*/ 	.word	0x00000200
        /*04e0*/ 	.short	0x0100
        /*04e2*/ 	.byte	0x04
	.zero		1


	//   ....[64]....
        /*04e4*/ 	.word	0x00000ea0
        /*04e8*/ 	.word	0x000000ff
        /*04ec*/ 	.word	0x000001f8
        /*04f0*/ 	.short	0x0100
        /*04f2*/ 	.byte	0x04
	.zero		1


	//   ....[65]....
        /*04f4*/ 	.word	0x00000eb0
        /*04f8*/ 	.word	0x000000ff
        /*04fc*/ 	.word	0x00000208
        /*0500*/ 	.short	0x0100
        /*0502*/ 	.byte	0x04
	.zero		1


	//   ....[66]....
        /*0504*/ 	.word	0x00001830
        /*0508*/ 	.word	0x000000ff
        /*050c*/ 	.word	0x000000d0
        /*0510*/ 	.short	0x010a
        /*0512*/ 	.byte	0x04
	.zero		1


	//   ....[67]....
        /*0514*/ 	.word	0x00001b40
        /*0518*/ 	.word	0x000000ff
        /*051c*/ 	.word	0x000000d0
        /*0520*/ 	.short	0x010a
        /*0522*/ 	.byte	0x09
	.zero		1


	//   ....[68]....
        /*0524*/ 	.word	0x00001cb0
        /*0528*/ 	.word	0x000000ff
        /*052c*/ 	.word	0x000000d0
        /*0530*/ 	.short	0x010a
        /*0532*/ 	.byte	0x08
	.zero		1


	//   ....[69]....
        /*0534*/ 	.word	0x00001ec0
        /*0538*/ 	.word	0x000000ff
        /*053c*/ 	.word	0x000001d8
        /*0540*/ 	.short	0x0101
        /*0542*/ 	.byte	0x24
	.zero		1


	//   ....[70]....
        /*0544*/ 	.word	0x00001ef0
        /*0548*/ 	.word	0x000000ff
        /*054c*/ 	.word	0x000000d0
        /*0550*/ 	.short	0x010a
        /*0552*/ 	.byte	0x04
	.zero		1


	//   ....[71]....
        /*0554*/ 	.word	0x000021d0
        /*0558*/ 	.word	0x000000ff
        /*055c*/ 	.word	0x000000d0
        /*0560*/ 	.short	0x010a
        /*0562*/ 	.byte	0x09
	.zero		1


	//   ....[72]....
        /*0564*/ 	.word	0x00002340
        /*0568*/ 	.word	0x000000ff
        /*056c*/ 	.word	0x000000d0
        /*0570*/ 	.short	0x010a
        /*0572*/ 	.byte	0x08
	.zero		1


	//   ....[73]....
        /*0574*/ 	.word	0x00002560
        /*0578*/ 	.word	0x000000ff
        /*057c*/ 	.word	0x000001e0
        /*0580*/ 	.short	0x010a
        /*0582*/ 	.byte	0x24
	.zero		1


	//   ....[74]....
        /*0584*/ 	.word	0x00002620
        /*0588*/ 	.word	0x000000ff
        /*058c*/ 	.word	0x00000000
        /*0590*/ 	.short	0x0101
        /*0592*/ 	.byte	0x04
	.zero		1


	//   ....[75]....
        /*0594*/ 	.word	0x00002c20
        /*0598*/ 	.word	0x000000ff
        /*059c*/ 	.word	0x00000000
        /*05a0*/ 	.short	0x010a
        /*05a2*/ 	.byte	0x04
	.zero		1


	//   ....[76]....
        /*05a4*/ 	.word	0x00002cc0
        /*05a8*/ 	.word	0x000000ff
        /*05ac*/ 	.word	0x00000000
        /*05b0*/ 	.short	0x010a
        /*05b2*/ 	.byte	0x05
	.zero		1


	//   ....[77]....
        /*05b4*/ 	.word	0x00002d60
        /*05b8*/ 	.word	0x000000ff
        /*05bc*/ 	.word	0x00000000
        /*05c0*/ 	.short	0x010a
        /*05c2*/ 	.byte	0x05
	.zero		1


	//   ....[78]....
        /*05c4*/ 	.word	0x00002e00
        /*05c8*/ 	.word	0x000000ff
        /*05cc*/ 	.word	0x00000000
        /*05d0*/ 	.short	0x010a
        /*05d2*/ 	.byte	0x05
	.zero		1


	//   ....[79]....
        /*05d4*/ 	.word	0x00002ea0
        /*05d8*/ 	.word	0x000000ff
        /*05dc*/ 	.word	0x00000000
        /*05e0*/ 	.short	0x010a
        /*05e2*/ 	.byte	0x05
	.zero		1


	//   ....[80]....
        /*05e4*/ 	.word	0x00002f40
        /*05e8*/ 	.word	0x000000ff
        /*05ec*/ 	.word	0x00000000
        /*05f0*/ 	.short	0x010a
        /*05f2*/ 	.byte	0x05
	.zero		1


	//   ....[81]....
        /*05f4*/ 	.word	0x00002fe0
        /*05f8*/ 	.word	0x000000ff
        /*05fc*/ 	.word	0x00000000
        /*0600*/ 	.short	0x010a
        /*0602*/ 	.byte	0x05
	.zero		1


	//   ....[82]....
        /*0604*/ 	.word	0x00003080
        /*0608*/ 	.word	0x000000ff
        /*060c*/ 	.word	0x00000000
        /*0610*/ 	.short	0x010a
        /*0612*/ 	.byte	0x05
	.zero		1


	//   ....[83]....
        /*0614*/ 	.word	0x00003120
        /*0618*/ 	.word	0x000000ff
        /*061c*/ 	.word	0x00000000
        /*0620*/ 	.short	0x010a
        /*0622*/ 	.byte	0x05
	.zero		1


	//   ....[84]....
        /*0624*/ 	.word	0x000031c0
        /*0628*/ 	.word	0x000000ff
        /*062c*/ 	.word	0x00000000
        /*0630*/ 	.short	0x010a
        /*0632*/ 	.byte	0x05
	.zero		1


	//   ....[85]....
        /*0634*/ 	.word	0x00003260
        /*0638*/ 	.word	0x000000ff
        /*063c*/ 	.word	0x00000000
        /*0640*/ 	.short	0x010a
        /*0642*/ 	.byte	0x05
	.zero		1


	//   ....[86]....
        /*0644*/ 	.word	0x00003300
        /*0648*/ 	.word	0x000000ff
        /*064c*/ 	.word	0x00000000
        /*0650*/ 	.short	0x010a
        /*0652*/ 	.byte	0x05
	.zero		1


	//   ....[87]....
        /*0654*/ 	.word	0x000033a0
        /*0658*/ 	.word	0x000000ff
        /*065c*/ 	.word	0x00000000
        /*0660*/ 	.short	0x010a
        /*0662*/ 	.byte	0x05
	.zero		1


	//   ....[88]....
        /*0664*/ 	.word	0x00003440
        /*0668*/ 	.word	0x000000ff
        /*066c*/ 	.word	0x00000000
        /*0670*/ 	.short	0x010a
        /*0672*/ 	.byte	0x05
	.zero		1


	//   ....[89]....
        /*0674*/ 	.word	0x000034e0
        /*0678*/ 	.word	0x000000ff
        /*067c*/ 	.word	0x00000000
        /*0680*/ 	.short	0x010a
        /*0682*/ 	.byte	0x05
	.zero		1


	//   ....[90]....
        /*0684*/ 	.word	0x00003580
        /*0688*/ 	.word	0x000000ff
        /*068c*/ 	.word	0x00000000
        /*0690*/ 	.short	0x010a
        /*0692*/ 	.byte	0x05
	.zero		1


	//   ....[91]....
        /*0694*/ 	.word	0x00003620
        /*0698*/ 	.word	0x000000ff
        /*069c*/ 	.word	0x00000000
        /*06a0*/ 	.short	0x010a
        /*06a2*/ 	.byte	0x05
	.zero		1


	//   ....[92]....
        /*06a4*/ 	.word	0x000036c0
        /*06a8*/ 	.word	0x000000ff
        /*06ac*/ 	.word	0x00000000
        /*06b0*/ 	.short	0x010a
        /*06b2*/ 	.byte	0x05
	.zero		1


	//   ....[93]....
        /*06b4*/ 	.word	0x00003760
        /*06b8*/ 	.word	0x000000ff
        /*06bc*/ 	.word	0x00000000
        /*06c0*/ 	.short	0x010a
        /*06c2*/ 	.byte	0x05
	.zero		1


	//   ....[94]....
        /*06c4*/ 	.word	0x00003800
        /*06c8*/ 	.word	0x000000ff
        /*06cc*/ 	.word	0x00000000
        /*06d0*/ 	.short	0x010a
        /*06d2*/ 	.byte	0x05
	.zero		1


	//   ....[95]....
        /*06d4*/ 	.word	0x000038a0
        /*06d8*/ 	.word	0x000000ff
        /*06dc*/ 	.word	0x00000000
        /*06e0*/ 	.short	0x010a
        /*06e2*/ 	.byte	0x05
	.zero		1


	//   ....[96]....
        /*06e4*/ 	.word	0x00003940
        /*06e8*/ 	.word	0x000000ff
        /*06ec*/ 	.word	0x00000000
        /*06f0*/ 	.short	0x010a
        /*06f2*/ 	.byte	0x05
	.zero		1


	//   ....[97]....
        /*06f4*/ 	.word	0x000039e0
        /*06f8*/ 	.word	0x000000ff
        /*06fc*/ 	.word	0x00000000
        /*0700*/ 	.short	0x010a
        /*0702*/ 	.byte	0x05
	.zero		1


	//   ....[98]....
        /*0704*/ 	.word	0x00003a80
        /*0708*/ 	.word	0x000000ff
        /*070c*/ 	.word	0x00000000
        /*0710*/ 	.short	0x010a
        /*0712*/ 	.byte	0x05
	.zero		1


	//   ....[99]....
        /*0714*/ 	.word	0x00003b20
        /*0718*/ 	.word	0x000000ff
        /*071c*/ 	.word	0x00000000
        /*0720*/ 	.short	0x010a
        /*0722*/ 	.byte	0x05
	.zero		1


	//   ....[100]....
        /*0724*/ 	.word	0x00003bd0
        /*0728*/ 	.word	0x00000000
        /*072c*/ 	.word	0x00000000
        /*0730*/ 	.short	0x010a
        /*0732*/ 	.byte	0xff
	.zero		1


	//   ....[101]....
        /*0734*/ 	.word	0x00003d20
        /*0738*/ 	.word	0x000000ff
        /*073c*/ 	.word	0x000001e8
        /*0740*/ 	.short	0x010a
        /*0742*/ 	.byte	0x04
	.zero		1


	//   ....[102]....
        /*0744*/ 	.word	0x00003dc0
        /*0748*/ 	.word	0x000000ff
        /*074c*/ 	.word	0x000001e0
        /*0750*/ 	.short	0x010a
        /*0752*/ 	.byte	0x04
	.zero		1


	//   ....[103]....
        /*0754*/ 	.word	0x00003e60
        /*0758*/ 	.word	0x000000ff
        /*075c*/ 	.word	0x00000000
        /*0760*/ 	.short	0x0101
        /*0762*/ 	.byte	0x05
	.zero		1


	//   ....[104]....
        /*0764*/ 	.word	0x00003ea0
        /*0768*/ 	.word	0x000000ff
        /*076c*/ 	.word	0x000001e8
        /*0770*/ 	.short	0x0106
        /*0772*/ 	.byte	0x04
	.zero		1


	//   ....[105]....
        /*0774*/ 	.word	0x00003ee0
        /*0778*/ 	.word	0x00000000
        /*077c*/ 	.word	0x000001e8
        /*0780*/ 	.short	0x010a
        /*0782*/ 	.byte	0xff
	.zero		1


	//   ....[106]....
        /*0784*/ 	.word	0x00004400
        /*0788*/ 	.word	0x000000ff
        /*078c*/ 	.word	0x000001e0
        /*0790*/ 	.short	0x010a
        /*0792*/ 	.byte	0x12
	.zero		1


	//   ....[107]....
        /*0794*/ 	.word	0x000044b0
        /*0798*/ 	.word	0x000000ff
        /*079c*/ 	.word	0x00000000
        /*07a0*/ 	.short	0x0101
        /*07a2*/ 	.byte	0x1c
	.zero		1


	//   ....[108]....
        /*07a4*/ 	.word	0x000044c0
        /*07a8*/ 	.word	0x000000ff
        /*07ac*/ 	.word	0x00000200
        /*07b0*/ 	.short	0x010a
        /*07b2*/ 	.byte	0x16
	.zero		1


	//   ....[109]....
        /*07b4*/ 	.word	0x00004580
        /*07b8*/ 	.word	0x000000ff
        /*07bc*/ 	.word	0x00000000
        /*07c0*/ 	.short	0x010a
        /*07c2*/ 	.byte	0x04
	.zero		1


	//   ....[110]....
        /*07c4*/ 	.word	0x000045c0
        /*07c8*/ 	.word	0x000000ff
        /*07cc*/ 	.word	0x00000000
        /*07d0*/ 	.short	0x010a
        /*07d2*/ 	.byte	0x10
	.zero		1


	//   ....[111]....
        /*07d4*/ 	.word	0x00004700
        /*07d8*/ 	.word	0x000000ff
        /*07dc*/ 	.word	0x00000000
        /*07e0*/ 	.short	0x010a
        /*07e2*/ 	.byte	0x04
	.zero		1


	//   ....[112]....
        /*07e4*/ 	.word	0x00004950
        /*07e8*/ 	.word	0x000000ff
        /*07ec*/ 	.word	0x00000000
        /*07f0*/ 	.short	0x010a
        /*07f2*/ 	.byte	0x04
	.zero		1


	//   ....[113]....
        /*07f4*/ 	.word	0x000049e0
        /*07f8*/ 	.word	0x000000ff
        /*07fc*/ 	.word	0x00000000
        /*0800*/ 	.short	0x010a
        /*0802*/ 	.byte	0x04
	.zero		1


	//   ....[114]....
        /*0804*/ 	.word	0x00004f30
        /*0808*/ 	.word	0x000000ff
        /*080c*/ 	.word	0x000001e0
        /*0810*/ 	.short	0x010a
        /*0812*/ 	.byte	0x18
	.zero		1


	//   ....[115]....
        /*0814*/ 	.word	0x00004fd0
        /*0818*/ 	.word	0x000000ff
        /*081c*/ 	.word	0x00000000
        /*0820*/ 	.short	0x0101
        /*0822*/ 	.byte	0x24
	.zero		1


	//   ....[116]....
        /*0824*/ 	.word	0x00005500
        /*0828*/ 	.word	0x000000ff
        /*082c*/ 	.word	0x000001d8
        /*0830*/ 	.short	0x010a
        /*0832*/ 	.byte	0x18
	.zero		1


	//   ....[117]....
        /*0834*/ 	.word	0x000056d0
        /*0838*/ 	.word	0x000000ff
        /*083c*/ 	.word	0x000001b8
        /*0840*/ 	.short	0x010a
        /*0842*/ 	.byte	0x07
	.zero		1


	//   ....[118]....
        /*0844*/ 	.word	0x00005a20
        /*0848*/ 	.word	0x000000ff
        /*084c*/ 	.word	0x000001a0
        /*0850*/ 	.short	0x010b
        /*0852*/ 	.byte	0x07
	.zero		1


	//   ....[119]....
        /*0854*/ 	.word	0x00005a30
        /*0858*/ 	.word	0x000000ff
        /*085c*/ 	.word	0x00000000
        /*0860*/ 	.short	0x0101
        /*0862*/ 	.byte	0x06
	.zero		1


	//   ....[120]....
        /*0864*/ 	.word	0x00005a40
        /*0868*/ 	.word	0x000000ff
        /*086c*/ 	.word	0x000001b8
        /*0870*/ 	.short	0x010a
        /*0872*/ 	.byte	0x04
	.zero		1


	//   ....[121]....
        /*0874*/ 	.word	0x00005c60
        /*0878*/ 	.word	0x000000ff
        /*087c*/ 	.word	0x000001a0
        /*0880*/ 	.short	0x010b
        /*0882*/ 	.byte	0x04
	.zero		1


	//   ....[122]....
        /*0884*/ 	.word	0x00005c70
        /*0888*/ 	.word	0x000000ff
        /*088c*/ 	.word	0x00000000
        /*0890*/ 	.short	0x0101
        /*0892*/ 	.byte	0x05
	.zero		1


	//   ....[123]....
        /*0894*/ 	.word	0x00005cc0
        /*0898*/ 	.word	0x000000ff
        /*089c*/ 	.word	0x00000000
        /*08a0*/ 	.short	0x010a
        /*08a2*/ 	.byte	0x04
	.zero		1


	//   ....[124]....
        /*08a4*/ 	.word	0x00005d90
        /*08a8*/ 	.word	0x00000002
        /*08ac*/ 	.word	0x00000000
        /*08b0*/ 	.short	0x010a
        /*08b2*/ 	.byte	0xff
	.zero		1


	//   ....[125]....
        /*08b4*/ 	.word	0x00005e00
        /*08b8*/ 	.word	0x00000004
        /*08bc*/ 	.word	0x00000000
        /*08c0*/ 	.short	0x010a
        /*08c2*/ 	.byte	0xff
	.zero		1


	//   ....[126]....
        /*08c4*/ 	.word	0x000061e0
        /*08c8*/ 	.word	0x000000ff
        /*08cc*/ 	.word	0x000001e0
        /*08d0*/ 	.short	0x010a
        /*08d2*/ 	.byte	0x31
	.zero		1


	//   ....[127]....
        /*08d4*/ 	.word	0x000062b0
        /*08d8*/ 	.word	0x000000ff
        /*08dc*/ 	.word	0x00000000
        /*08e0*/ 	.short	0x0101
        /*08e2*/ 	.byte	0x04
	.zero		1


	//   ....[128]....
        /*08e4*/ 	.word	0x00006e90
        /*08e8*/ 	.word	0x00000000
        /*08ec*/ 	.word	0x000001a0
        /*08f0*/ 	.short	0x010a
        /*08f2*/ 	.byte	0xff
	.zero		1


	//   ....[129]....
        /*08f4*/ 	.word	0x00006f20
        /*08f8*/ 	.word	0x0000001b
        /*08fc*/ 	.word	0x000001f0
        /*0900*/ 	.short	0x010a
        /*0902*/ 	.byte	0xff
	.zero		1


	//   ....[130]....
        /*0904*/ 	.word	0x000070d0
        /*0908*/ 	.word	0x00000000
        /*090c*/ 	.word	0x000001a0
        /*0910*/ 	.short	0x010a
        /*0912*/ 	.byte	0xff
	.zero		1


	//   ....[131]....
        /*0914*/ 	.word	0x00007270
        /*0918*/ 	.word	0x0000001b
        /*091c*/ 	.word	0x000001f0
        /*0920*/ 	.short	0x010a
        /*0922*/ 	.byte	0xff
	.zero		1


	//   ....[132]....
        /*0924*/ 	.word	0x00007a80
        /*0928*/ 	.word	0x00000000
        /*092c*/ 	.word	0x00000000
        /*0930*/ 	.short	0x0101
        /*0932*/ 	.byte	0xff
	.zero		1


	//   ....[133]....
        /*0934*/ 	.word	0x00007a90
        /*0938*/ 	.word	0x00000003
        /*093c*/ 	.word	0x000001a0
        /*0940*/ 	.short	0x010a
        /*0942*/ 	.byte	0xff
	.zero		1


	//   ....[134]....
        /*0944*/ 	.word	0x00007b50
        /*0948*/ 	.word	0x00000003
        /*094c*/ 	.word	0x000001a0
        /*0950*/ 	.short	0x010a
        /*0952*/ 	.byte	0xff
	.zero		1


	//   ....[135]....
        /*0954*/ 	.word	0x00007f80
        /*0958*/ 	.word	0x000000ff
        /*095c*/ 	.word	0x00000000
        /*0960*/ 	.short	0x0101
        /*0962*/ 	.byte	0x04
	.zero		1


	//   ....[136]....
        /*0964*/ 	.word	0x000084b0
        /*0968*/ 	.word	0x00000000
        /*096c*/ 	.word	0x00000000
        /*0970*/ 	.short	0x0101
        /*0972*/ 	.byte	0xff
	.zero		1


	//   ....[137]....
        /*0974*/ 	.word	0x00008720
        /*0978*/ 	.word	0x000000ff
        /*097c*/ 	.word	0x00000000
        /*0980*/ 	.short	0x0101
        /*0982*/ 	.byte	0x04
	.zero		1


	//   ....[138]....
        /*0984*/ 	.word	0x00008750
        /*0988*/ 	.word	0x00000000
        /*098c*/ 	.word	0x000000d0
        /*0990*/ 	.short	0x010a
        /*0992*/ 	.byte	0xff
	.zero		1


	//   ....[139]....
        /*0994*/ 	.word	0x000087b0
        /*0998*/ 	.word	0x00000000
        /*099c*/ 	.word	0x000000d0
        /*09a0*/ 	.short	0x010a
        /*09a2*/ 	.byte	0xff
	.zero		1


	//   ....[140]....
        /*09a4*/ 	.word	0x00008810
        /*09a8*/ 	.word	0x00000000
        /*09ac*/ 	.word	0x000001e0
        /*09b0*/ 	.short	0x010a
        /*09b2*/ 	.byte	0xff
	.zero		1


	//   ....[141]....
        /*09b4*/ 	.word	0x00008870
        /*09b8*/ 	.word	0x00000000
        /*09bc*/ 	.word	0x00000000
        /*09c0*/ 	.short	0x010a
        /*09c2*/ 	.byte	0xff
	.zero		1


	//   ....[142]....
        /*09c4*/ 	.word	0x000088d0
        /*09c8*/ 	.word	0x00000000
        /*09cc*/ 	.word	0x00000000
        /*09d0*/ 	.short	0x010a
        /*09d2*/ 	.byte	0xff
	.zero		1


	//   ....[143]....
        /*09d4*/ 	.word	0x00008930
        /*09d8*/ 	.word	0x00000000
        /*09dc*/ 	.word	0x00000000
        /*09e0*/ 	.short	0x010a
        /*09e2*/ 	.byte	0xff
	.zero		1


	//   ....[144]....
        /*09e4*/ 	.word	0x00008990
        /*09e8*/ 	.word	0x00000000
        /*09ec*/ 	.word	0x00000000
        /*09f0*/ 	.short	0x010a
        /*09f2*/ 	.byte	0xff
	.zero		1


	//   ....[145]....
        /*09f4*/ 	.word	0x000089f0
        /*09f8*/ 	.word	0x00000000
        /*09fc*/ 	.word	0x00000000
        /*0a00*/ 	.short	0x010a
        /*0a02*/ 	.byte	0xff
	.zero		1


	//   ....[146]....
        /*0a04*/ 	.word	0x00008a50
        /*0a08*/ 	.word	0x00000000
        /*0a0c*/ 	.word	0x00000000
        /*0a10*/ 	.short	0x010a
        /*0a12*/ 	.byte	0xff
	.zero		1


	//   ....[147]....
        /*0a14*/ 	.word	0x00008ab0
        /*0a18*/ 	.word	0x00000000
        /*0a1c*/ 	.word	0x00000000
        /*0a20*/ 	.short	0x010a
        /*0a22*/ 	.byte	0xff
	.zero		1


	//   ....[148]....
        /*0a24*/ 	.word	0x00008b10
        /*0a28*/ 	.word	0x00000000
        /*0a2c*/ 	.word	0x00000000
        /*0a30*/ 	.short	0x010a
        /*0a32*/ 	.byte	0xff
	.zero		1


	//   ....[149]....
        /*0a34*/ 	.word	0x00008b70
        /*0a38*/ 	.word	0x00000000
        /*0a3c*/ 	.word	0x00000000
        /*0a40*/ 	.short	0x010a
        /*0a42*/ 	.byte	0xff
	.zero		1


	//   ....[150]....
        /*0a44*/ 	.word	0x00008bd0
        /*0a48*/ 	.word	0x00000000
        /*0a4c*/ 	.word	0x00000000
        /*0a50*/ 	.short	0x010a
        /*0a52*/ 	.byte	0xff
	.zero		1


	//   ....[151]....
        /*0a54*/ 	.word	0x00008c30
        /*0a58*/ 	.word	0x00000000
        /*0a5c*/ 	.word	0x00000000
        /*0a60*/ 	.short	0x010a
        /*0a62*/ 	.byte	0xff
	.zero		1


	//   ....[152]....
        /*0a64*/ 	.word	0x00008c90
        /*0a68*/ 	.word	0x00000000
        /*0a6c*/ 	.word	0x00000000
        /*0a70*/ 	.short	0x010a
        /*0a72*/ 	.byte	0xff
	.zero		1


	//   ....[153]....
        /*0a74*/ 	.word	0x00008cf0
        /*0a78*/ 	.word	0x00000000
        /*0a7c*/ 	.word	0x00000000
        /*0a80*/ 	.short	0x010a
        /*0a82*/ 	.byte	0xff
	.zero		1


	//   ....[154]....
        /*0a84*/ 	.word	0x00008d50
        /*0a88*/ 	.word	0x00000000
        /*0a8c*/ 	.word	0x00000000
        /*0a90*/ 	.short	0x010a
        /*0a92*/ 	.byte	0xff
	.zero		1


	//   ....[155]....
        /*0a94*/ 	.word	0x00008db0
        /*0a98*/ 	.word	0x00000000
        /*0a9c*/ 	.word	0x00000000
        /*0aa0*/ 	.short	0x010a
        /*0aa2*/ 	.byte	0xff
	.zero		1


	//   ....[156]....
        /*0aa4*/ 	.word	0x00008e10
        /*0aa8*/ 	.word	0x00000000
        /*0aac*/ 	.word	0x00000000
        /*0ab0*/ 	.short	0x010a
        /*0ab2*/ 	.byte	0xff
	.zero		1


	//   ....[157]....
        /*0ab4*/ 	.word	0x00008e70
        /*0ab8*/ 	.word	0x00000000
        /*0abc*/ 	.word	0x00000000
        /*0ac0*/ 	.short	0x010a
        /*0ac2*/ 	.byte	0xff
	.zero		1


	//   ....[158]....
        /*0ac4*/ 	.word	0x00008ed0
        /*0ac8*/ 	.word	0x00000000
        /*0acc*/ 	.word	0x00000000
        /*0ad0*/ 	.short	0x010a
        /*0ad2*/ 	.byte	0xff
	.zero		1


	//   ....[159]....
        /*0ad4*/ 	.word	0x00008f30
        /*0ad8*/ 	.word	0x00000000
        /*0adc*/ 	.word	0x00000000
        /*0ae0*/ 	.short	0x010a
        /*0ae2*/ 	.byte	0xff
	.zero		1


	//   ....[160]....
        /*0ae4*/ 	.word	0x00008f90
        /*0ae8*/ 	.word	0x00000000
        /*0aec*/ 	.word	0x00000000
        /*0af0*/ 	.short	0x010a
        /*0af2*/ 	.byte	0xff
	.zero		1


	//   ....[161]....
        /*0af4*/ 	.word	0x00008ff0
        /*0af8*/ 	.word	0x00000000
        /*0afc*/ 	.word	0x00000000
        /*0b00*/ 	.short	0x010a
        /*0b02*/ 	.byte	0xff
	.zero		1


	//   ....[162]....
        /*0b04*/ 	.word	0x00009050
        /*0b08*/ 	.word	0x00000000
        /*0b0c*/ 	.word	0x00000000
        /*0b10*/ 	.short	0x010a
        /*0b12*/ 	.byte	0xff
	.zero		1


	//   ....[163]....
        /*0b14*/ 	.word	0x000090b0
        /*0b18*/ 	.word	0x00000000
        /*0b1c*/ 	.word	0x00000000
        /*0b20*/ 	.short	0x010a
        /*0b22*/ 	.byte	0xff
	.zero		1


	//   ....[164]....
        /*0b24*/ 	.word	0x00009110
        /*0b28*/ 	.word	0x00000000
        /*0b2c*/ 	.word	0x00000000
        /*0b30*/ 	.short	0x010a
        /*0b32*/ 	.byte	0xff
	.zero		1


	//   ....[165]....
        /*0b34*/ 	.word	0x00009170
        /*0b38*/ 	.word	0x00000000
        /*0b3c*/ 	.word	0x00000000
        /*0b40*/ 	.short	0x010a
        /*0b42*/ 	.byte	0xff
	.zero		1


	//   ....[166]....
        /*0b44*/ 	.word	0x000091d0
        /*0b48*/ 	.word	0x00000004
        /*0b4c*/ 	.word	0x000001e8
        /*0b50*/ 	.short	0x010a
        /*0b52*/ 	.byte	0xff
	.zero		1


	//   ....[167]....
        /*0b54*/ 	.word	0x00009230
        /*0b58*/ 	.word	0x00000004
        /*0b5c*/ 	.word	0x000001e0
        /*0b60*/ 	.short	0x010a
        /*0b62*/ 	.byte	0xff
	.zero		1


	//   ....[168]....
        /*0b64*/ 	.word	0x00009290
        /*0b68*/ 	.word	0x00000000
        /*0b6c*/ 	.word	0x000001e0
        /*0b70*/ 	.short	0x010a
        /*0b72*/ 	.byte	0xff
	.zero		1


	//   ....[169]....
        /*0b74*/ 	.word	0x000092f0
        /*0b78*/ 	.word	0x00000004
        /*0b7c*/ 	.word	0x00000200
        /*0b80*/ 	.short	0x010a
        /*0b82*/ 	.byte	0xff
	.zero		1


	//   ....[170]....
        /*0b84*/ 	.word	0x00009350
        /*0b88*/ 	.word	0x00000000
        /*0b8c*/ 	.word	0x00000000
        /*0b90*/ 	.short	0x010a
        /*0b92*/ 	.byte	0xff
	.zero		1


	//   ....[171]....
        /*0b94*/ 	.word	0x000093b0
        /*0b98*/ 	.word	0x00000000
        /*0b9c*/ 	.word	0x00000000
        /*0ba0*/ 	.short	0x010a
        /*0ba2*/ 	.byte	0xff
	.zero		1


	//   ....[172]....
        /*0ba4*/ 	.word	0x00009410
        /*0ba8*/ 	.word	0x00000000
        /*0bac*/ 	.word	0x00000000
        /*0bb0*/ 	.short	0x010a
        /*0bb2*/ 	.byte	0xff
	.zero		1


	//   ....[173]....
        /*0bb4*/ 	.word	0x00009470
        /*0bb8*/ 	.word	0x00000000
        /*0bbc*/ 	.word	0x000001e0
        /*0bc0*/ 	.short	0x010a
        /*0bc2*/ 	.byte	0xff
	.zero		1


	//   ....[174]....
        /*0bc4*/ 	.word	0x000094d0
        /*0bc8*/ 	.word	0x00000000
        /*0bcc*/ 	.word	0x000001d8
        /*0bd0*/ 	.short	0x010a
        /*0bd2*/ 	.byte	0xff
	.zero		1


	//   ....[175]....
        /*0bd4*/ 	.word	0x00009530
        /*0bd8*/ 	.word	0x00000008
        /*0bdc*/ 	.word	0x000001b8
        /*0be0*/ 	.short	0x010a
        /*0be2*/ 	.byte	0xff
	.zero		1


	//   ....[176]....
        /*0be4*/ 	.word	0x00009590
        /*0be8*/ 	.word	0x00000000
        /*0bec*/ 	.word	0x000001b8
        /*0bf0*/ 	.short	0x010a
        /*0bf2*/ 	.byte	0xff
	.zero		1


	//   ....[177]....
        /*0bf4*/ 	.word	0x000095f0
        /*0bf8*/ 	.word	0x00000000
        /*0bfc*/ 	.word	0x00000000
        /*0c00*/ 	.short	0x010a
        /*0c02*/ 	.byte	0xff
	.zero		1


	//   ....[178]....
        /*0c04*/ 	.word	0x00009640
        /*0c08*/ 	.word	0x00000002
        /*0c0c*/ 	.word	0x00000000
        /*0c10*/ 	.short	0x010a
        /*0c12*/ 	.byte	0xff
	.zero		1


	//   ....[179]....
        /*0c14*/ 	.word	0x000096a0
        /*0c18*/ 	.word	0x00000000
        /*0c1c*/ 	.word	0x000001e0
        /*0c20*/ 	.short	0x010a
        /*0c22*/ 	.byte	0xff
	.zero		1


	//   ....[180]....
        /*0c24*/ 	.word	0x000096f0
        /*0c28*/ 	.word	0x00000000
        /*0c2c*/ 	.word	0x000001a0
        /*0c30*/ 	.short	0x010a
        /*0c32*/ 	.byte	0xff
	.zero		1


	//   ....[181]....
        /*0c34*/ 	.word	0x00009740
        /*0c38*/ 	.word	0x0000001b
        /*0c3c*/ 	.word	0x000001f0
        /*0c40*/ 	.short	0x010a
        /*0c42*/ 	.byte	0xff
	.zero		1


	//   ....[182]....
        /*0c44*/ 	.word	0x00009790
        /*0c48*/ 	.word	0x00000003
        /*0c4c*/ 	.word	0x000001a0
        /*0c50*/ 	.short	0x010a
        /*0c52*/ 	.byte	0xff
	.zero		1


	//----- nvinfo : EIATTR_NUM_MBARRIERS
	.align		4
.L_47:
        /*0c54*/ 	.byte	0x03, 0x38
        /*0c56*/ 	.short	0x0042


	//----- nvinfo : EIATTR_EXIT_INSTR_OFFSETS
	.align		4
        /*0c58*/ 	.byte	0x04, 0x1c
        /*0c5a*/ 	.short	(.L_49 - .L_48)


	//   ....[0]....
.L_48:
        /*0c5c*/ 	.word	0x00003c00


	//   ....[1]....
        /*0c60*/ 	.word	0x00003eb0


	//   ....[2]....
        /*0c64*/ 	.word	0x00003f10


	//   ....[3]....
        /*0c68*/ 	.word	0x00004c50


	//   ....[4]....
        /*0c6c*/ 	.word	0x00005e30


	//   ....[5]....
        /*0c70*/ 	.word	0x00005e70


	//   ....[6]....
        /*0c74*/ 	.word	0x00008600


	//   ....[7]....
        /*0c78*/ 	.word	0x00008680


	//   ....[8]....
        /*0c7c*/ 	.word	0x000086b0


	//   ....[9]....
        /*0c80*/ 	.word	0x00008730


	//----- nvinfo : EIATTR_MAX_THREADS
	.align		4
.L_49:
        /*0c84*/ 	.byte	0x04, 0x05
        /*0c86*/ 	.short	(.L_51 - .L_50)
.L_50:
        /*0c88*/ 	.word	0x00000100
        /*0c8c*/ 	.word	0x00000001
        /*0c90*/ 	.word	0x00000001


	//----- nvinfo : EIATTR_CRS_STACK_SIZE
	.align		4
.L_51:
        /*0c94*/ 	.byte	0x04, 0x1e
        /*0c96*/ 	.short	(.L_53 - .L_52)
.L_52:
        /*0c98*/ 	.word	0x00000000


	//----- nvinfo : EIATTR_CBANK_PARAM_SIZE
	.align		4
.L_53:
        /*0c9c*/ 	.byte	0x03, 0x19
        /*0c9e*/ 	.short	0x0900


	//----- nvinfo : EIATTR_PARAM_CBANK
	.align		4
        /*0ca0*/ 	.byte	0x04, 0x0a
        /*0ca2*/ 	.short	(.L_55 - .L_54)
	.align		4
.L_54:
        /*0ca4*/ 	.word	index@(.nv.constant0._ZN7cutlass13device_kernelINS_4conv6kernel13ConvUniversalINS1_16ConvProblemShapeILNS1_8OperatorE1ELi3EEENS1_10collective14CollectiveConvINS1_47MainloopSm100TmaUmmaWarpSpecializedImplicitGemmILS5_1ELi26ELi3ELi1ELi2EN4cute5tupleIJNSA_1CILi1EEESD_SD_EEEEENSB_IJNSC_ILi64EEESG_NSB_IJNSC_ILi32EEEEEEEEENS_10bfloat16_tESK_NSA_8TiledMMAINSA_8MMA_AtomIJNSA_20SM100_MMA_F16BF16_SSISK_SK_fLi64ELi64ELNSA_4UMMA5MajorE0ELSP_1ELNSO_7ScaleInE0ELSQ_0EEEEEENSA_6LayoutISE_NSB_IJNSC_ILi0EEESU_SU_EEEEENSB_IJNSA_10UnderscoreESX_SX_EEEEENS7_6detail27Sm100ImplicitGemmTileTraitsINSA_20SM90_TMA_LOAD_IM2COLENSA_14ComposedLayoutINSA_7SwizzleILi2ELi4ELi3EEENSA_18smem_ptr_flag_bitsILi16EEENST_INSB_IJNSC_ILi8EEESH_EEENSB_IJSH_SD_EEEEEEEvEENS11_INSA_13SM90_TMA_LOADENS13_INS14_ILi3ELi4ELi3EEES17_NST_INSB_IJSG_S18_EEENSB_IJSD_SG_EEEEEEEvEEEENS_8epilogue10collective18CollectiveEpilogueINS1M_23Sm100TmaWarpSpecializedILi3ELi2ELi16ELb1ELb0EEEJSJ_NSB_IJNST_ISG_SD_EENST_ISH_SD_EEEEESK_NSB_IJNSB_IJllllEEESD_SU_EEESK_S1V_NS1M_6fusion15FusionCallbacksIS1Q_NS1W_17LinearCombinationISK_fSK_fLNS_15FloatRoundStyleE2EEESJ_S1T_JEEENSA_5SM1004TMEM4LOAD26SM100_TMEM_LOAD_16dp256b4xES12_S1C_NSA_17SM75_U32x4_LDSM_NENSA_21SM90_TMA_STORE_IM2COLES1C_NSA_17SM90_U32x4_STSM_NENSA_39AutoVectorizingCopyWithAssumedAlignmentILi128EEEEEEvvEEEEvNT_6ParamsE)
        /*0ca8*/ 	.short	0x0380
        /*0caa*/ 	.short	0x0900


	//----- nvinfo : EIATTR_SW_WAR
	.align		4
.L_55:
        /*0cac*/ 	.byte	0x04, 0x36
        /*0cae*/ 	.short	(.L_57 - .L_56)
.L_56:
        /*0cb0*/ 	.word	0x00000008
.L_57:


//--------------------- .nv.callgraph             --------------------------
	.section	.nv.callgraph,"",@"SHT_CUDA_CALLGRAPH"
	.align	4
	.sectionentsize	8
	.align		4
        /*0000*/ 	.word	0x00000000
	.align		4
        /*0004*/ 	.word	0xffffffff
	.align		4
        /*0008*/ 	.word	index@(_ZN7cutlass13device_kernelINS_4conv6kernel13ConvUniversalINS1_16ConvProblemShapeILNS1_8OperatorE1ELi3EEENS1_10collective14CollectiveConvINS1_47MainloopSm100TmaUmmaWarpSpecializedImplicitGemmILS5_1ELi26ELi3ELi1ELi2EN4cute5tupleIJNSA_1CILi1EEESD_SD_EEEEENSB_IJNSC_ILi64EEESG_NSB_IJNSC_ILi32EEEEEEEEENS_10bfloat16_tESK_NSA_8TiledMMAINSA_8MMA_AtomIJNSA_20SM100_MMA_F16BF16_SSISK_SK_fLi64ELi64ELNSA_4UMMA5MajorE0ELSP_1ELNSO_7ScaleInE0ELSQ_0EEEEEENSA_6LayoutISE_NSB_IJNSC_ILi0EEESU_SU_EEEEENSB_IJNSA_10UnderscoreESX_SX_EEEEENS7_6detail27Sm100ImplicitGemmTileTraitsINSA_20SM90_TMA_LOAD_IM2COLENSA_14ComposedLayoutINSA_7SwizzleILi2ELi4ELi3EEENSA_18smem_ptr_flag_bitsILi16EEENST_INSB_IJNSC_ILi8EEESH_EEENSB_IJSH_SD_EEEEEEEvEENS11_INSA_13SM90_TMA_LOADENS13_INS14_ILi3ELi4ELi3EEES17_NST_INSB_IJSG_S18_EEENSB_IJSD_SG_EEEEEEEvEEEENS_8epilogue10collective18CollectiveEpilogueINS1M_23Sm100TmaWarpSpecializedILi3ELi2ELi16ELb1ELb0EEEJSJ_NSB_IJNST_ISG_SD_EENST_ISH_SD_EEEEESK_NSB_IJNSB_IJllllEEESD_SU_EEESK_S1V_NS1M_6fusion15FusionCallbacksIS1Q_NS1W_17LinearCombinationISK_fSK_fLNS_15FloatRoundStyleE2EEESJ_S1T_JEEENSA_5SM1004TMEM4LOAD26SM100_TMEM_LOAD_16dp256b4xES12_S1C_NSA_17SM75_U32x4_LDSM_NENSA_21SM90_TMA_STORE_IM2COLES1C_NSA_17SM90_U32x4_STSM_NENSA_39AutoVectorizingCopyWithAssumedAlignmentILi128EEEEEEvvEEEEvNT_6ParamsE)
	.align		4
        /*000c*/ 	.word	index@(__assertfail)
	.align		4
        /*0010*/ 	.word	0x00000000
	.align		4
        /*0014*/ 	.word	0xfffffffe
	.align		4
        /*0018*/ 	.word	0x00000000
	.align		4
        /*001c*/ 	.word	0xfffffffd
	.align		4
        /*0020*/ 	.word	0x00000000
	.align		4
        /*0024*/ 	.word	0xfffffffc


//--------------------- .nv.constant4             --------------------------
	.section	.nv.constant4,"a",@progbits
	.align	8
	.align		8
.nv.constant4:
        /*0000*/ 	.dword	__assertfail
	.align		8
        /*0008*/ 	.dword	__unnamed_1
	.align		8
        /*0010*/ 	.dword	__unnamed_2
	.align		8
        /*0018*/ 	.dword	_ZN39_INTERNAL_cc7eee29_4_k_cu_3d52f2cb_31454cuda3std3__45__cpo5beginE
	.align		8
        /*0020*/ 	.dword	_ZN39_INTERNAL_cc7eee29_4_k_cu_3d52f2cb_31454cuda3std3__45__cpo3endE
	.align		8
        /*0028*/ 	.dword	_ZN39_INTERNAL_cc7eee29_4_k_cu_3d52f2cb_31454cuda3std3__45__cpo6cbeginE
	.align		8
        /*0030*/ 	.dword	_ZN39_INTERNAL_cc7eee29_4_k_cu_3d52f2cb_31454cuda3std3__45__cpo4cendE
	.align		8
        /*0038*/ 	.dword	_ZN39_INTERNAL_cc7eee29_4_k_cu_3d52f2cb_31454cuda3std3__441_GLOBAL__N__cc7eee29_4_k_cu_3d52f2cb_31456ignoreE
	.align		8
        /*0040*/ 	.dword	_ZN39_INTERNAL_cc7eee29_4_k_cu_3d52f2cb_31454cuda3std3__419piecewise_constructE
	.align		8
        /*0048*/ 	.dword	_ZN39_INTERNAL_cc7eee29_4_k_cu_3d52f2cb_31454cuda3std3__48in_placeE
	.align		8
        /*0050*/ 	.dword	_ZN39_INTERNAL_cc7eee29_4_k_cu_3d52f2cb_31454cuda3std6ranges3__45__cpo4swapE
	.align		8
        /*0058*/ 	.dword	_ZN39_INTERNAL_cc7eee29_4_k_cu_3d52f2cb_31454cuda3std6ranges3__45__cpo9iter_moveE
	.align		8
        /*0060*/ 	.dword	_ZN39_INTERNAL_cc7eee29_4_k_cu_3d52f2cb_31454cute7productE
	.align		8
        /*0068*/ 	.dword	_ZN39_INTERNAL_cc7eee29_4_k_cu_3d52f2cb_31454cute1_E
	.align		8
        /*0070*/ 	.dword	$str$27
	.align		8
        /*0078*/ 	.dword	$str$28
	.align		8
        /*0080*/ 	.dword	$str$29
	.align		8
        /*0088*/ 	.dword	$str$30


//--------------------- .text._ZN7cutlass13device_kernelINS_4conv6kernel13ConvUniversalINS1_16ConvProblemShapeILNS1_8OperatorE1ELi3EEENS1_10collective14CollectiveConvINS1_47MainloopSm100TmaUmmaWarpSpecializedImplicitGemmILS5_1ELi26ELi3ELi1ELi2EN4cute5tupleIJNSA_1CILi1EEESD_SD_EEEEENSB_IJNSC_ILi64EEESG_NSB_IJNSC_ILi32EEEEEEEEENS_10bfloat16_tESK_NSA_8TiledMMAINSA_8MMA_AtomIJNSA_20SM100_MMA_F16BF16_SSISK_SK_fLi64ELi64ELNSA_4UMMA5MajorE0ELSP_1ELNSO_7ScaleInE0ELSQ_0EEEEEENSA_6LayoutISE_NSB_IJNSC_ILi0EEESU_SU_EEEEENSB_IJNSA_10UnderscoreESX_SX_EEEEENS7_6detail27Sm100ImplicitGemmTileTraitsINSA_20SM90_TMA_LOAD_IM2COLENSA_14ComposedLayoutINSA_7SwizzleILi2ELi4ELi3EEENSA_18smem_ptr_flag_bitsILi16EEENST_INSB_IJNSC_ILi8EEESH_EEENSB_IJSH_SD_EEEEEEEvEENS11_INSA_13SM90_TMA_LOADENS13_INS14_ILi3ELi4ELi3EEES17_NST_INSB_IJSG_S18_EEENSB_IJSD_SG_EEEEEEEvEEEENS_8epilogue10collective18CollectiveEpilogueINS1M_23Sm100TmaWarpSpecializedILi3ELi2ELi16ELb1ELb0EEEJSJ_NSB_IJNST_ISG_SD_EENST_ISH_SD_EEEEESK_NSB_IJNSB_IJllllEEESD_SU_EEESK_S1V_NS1M_6fusion15FusionCallbacksIS1Q_NS1W_17LinearCombinationISK_fSK_fLNS_15FloatRoundStyleE2EEESJ_S1T_JEEENSA_5SM1004TMEM4LOAD26SM100_TMEM_LOAD_16dp256b4xES12_S1C_NSA_17SM75_U32x4_LDSM_NENSA_21SM90_TMA_STORE_IM2COLES1C_NSA_17SM90_U32x4_STSM_NENSA_39AutoVectorizingCopyWithAssumedAlignmentILi128EEEEEEvvEEEEvNT_6ParamsE --------------------------
	.section	.text._ZN7cutlass13device_kernelINS_4conv6kernel13ConvUniversalINS1_16ConvProblemShapeILNS1_8OperatorE1ELi3EEENS1_10collective14CollectiveConvINS1_47MainloopSm100TmaUmmaWarpSpecializedImplicitGemmILS5_1ELi26ELi3ELi1ELi2EN4cute5tupleIJNSA_1CILi1EEESD_SD_EEEEENSB_IJNSC_ILi64EEESG_NSB_IJNSC_ILi32EEEEEEEEENS_10bfloat16_tESK_NSA_8TiledMMAINSA_8MMA_AtomIJNSA_20SM100_MMA_F16BF16_SSISK_SK_fLi64ELi64ELNSA_4UMMA5MajorE0ELSP_1ELNSO_7ScaleInE0ELSQ_0EEEEEENSA_6LayoutISE_NSB_IJNSC_ILi0EEESU_SU_EEEEENSB_IJNSA_10UnderscoreESX_SX_EEEEENS7_6detail27Sm100ImplicitGemmTileTraitsINSA_20SM90_TMA_LOAD_IM2COLENSA_14ComposedLayoutINSA_7SwizzleILi2ELi4ELi3EEENSA_18smem_ptr_flag_bitsILi16EEENST_INSB_IJNSC_ILi8EEESH_EEENSB_IJSH_SD_EEEEEEEvEENS11_INSA_13SM90_TMA_LOADENS13_INS14_ILi3ELi4ELi3EEES17_NST_INSB_IJSG_S18_EEENSB_IJSD_SG_EEEEEEEvEEEENS_8epilogue10collective18CollectiveEpilogueINS1M_23Sm100TmaWarpSpecializedILi3ELi2ELi16ELb1ELb0EEEJSJ_NSB_IJNST_ISG_SD_EENST_ISH_SD_EEEEESK_NSB_IJNSB_IJllllEEESD_SU_EEESK_S1V_NS1M_6fusion15FusionCallbacksIS1Q_NS1W_17LinearCombinationISK_fSK_fLNS_15FloatRoundStyleE2EEESJ_S1T_JEEENSA_5SM1004TMEM4LOAD26SM100_TMEM_LOAD_16dp256b4xES12_S1C_NSA_17SM75_U32x4_LDSM_NENSA_21SM90_TMA_STORE_IM2COLES1C_NSA_17SM90_U32x4_STSM_NENSA_39AutoVectorizingCopyWithAssumedAlignmentILi128EEEEEEvvEEEEvNT_6ParamsE,"ax",@progbits
	.align	128
.text._ZN7cutlass13device_kernelINS_4conv6kernel13ConvUniversalINS1_16ConvProblemShapeILNS1_8OperatorE1ELi3EEENS1_10collective14CollectiveConvINS1_47MainloopSm100TmaUmmaWarpSpecializedImplicitGemmILS5_1ELi26ELi3ELi1ELi2EN4cute5tupleIJNSA_1CILi1EEESD_SD_EEEEENSB_IJNSC_ILi64EEESG_NSB_IJNSC_ILi32EEEEEEEEENS_10bfloat16_tESK_NSA_8TiledMMAINSA_8MMA_AtomIJNSA_20SM100_MMA_F16BF16_SSISK_SK_fLi64ELi64ELNSA_4UMMA5MajorE0ELSP_1ELNSO_7ScaleInE0ELSQ_0EEEEEENSA_6LayoutISE_NSB_IJNSC_ILi0EEESU_SU_EEEEENSB_IJNSA_10UnderscoreESX_SX_EEEEENS7_6detail27Sm100ImplicitGemmTileTraitsINSA_20SM90_TMA_LOAD_IM2COLENSA_14ComposedLayoutINSA_7SwizzleILi2ELi4ELi3EEENSA_18smem_ptr_flag_bitsILi16EEENST_INSB_IJNSC_ILi8EEESH_EEENSB_IJSH_SD_EEEEEEEvEENS11_INSA_13SM90_TMA_LOADENS13_INS14_ILi3ELi4ELi3EEES17_NST_INSB_IJSG_S18_EEENSB_IJSD_SG_EEEEEEEvEEEENS_8epilogue10collective18CollectiveEpilogueINS1M_23Sm100TmaWarpSpecializedILi3ELi2ELi16ELb1ELb0EEEJSJ_NSB_IJNST_ISG_SD_EENST_ISH_SD_EEEEESK_NSB_IJNSB_IJllllEEESD_SU_EEESK_S1V_NS1M_6fusion15FusionCallbacksIS1Q_NS1W_17LinearCombinationISK_fSK_fLNS_15FloatRoundStyleE2EEESJ_S1T_JEEENSA_5SM1004TMEM4LOAD26SM100_TMEM_LOAD_16dp256b4xES12_S1C_NSA_17SM75_U32x4_LDSM_NENSA_21SM90_TMA_STORE_IM2COLES1C_NSA_17SM90_U32x4_STSM_NENSA_39AutoVectorizingCopyWithAssumedAlignmentILi128EEEEEEvvEEEEvNT_6ParamsE:
        .type           _ZN7cutlass13device_kernelINS_4conv6kernel13ConvUniversalINS1_16ConvProblemShapeILNS1_8OperatorE1ELi3EEENS1_10collective14CollectiveConvINS1_47MainloopSm100TmaUmmaWarpSpecializedImplicitGemmILS5_1ELi26ELi3ELi1ELi2EN4cute5tupleIJNSA_1CILi1EEESD_SD_EEEEENSB_IJNSC_ILi64EEESG_NSB_IJNSC_ILi32EEEEEEEEENS_10bfloat16_tESK_NSA_8TiledMMAINSA_8MMA_AtomIJNSA_20SM100_MMA_F16BF16_SSISK_SK_fLi64ELi64ELNSA_4UMMA5MajorE0ELSP_1ELNSO_7ScaleInE0ELSQ_0EEEEEENSA_6LayoutISE_NSB_IJNSC_ILi0EEESU_SU_EEEEENSB_IJNSA_10UnderscoreESX_SX_EEEEENS7_6detail27Sm100ImplicitGemmTileTraitsINSA_20SM90_TMA_LOAD_IM2COLENSA_14ComposedLayoutINSA_7SwizzleILi2ELi4ELi3EEENSA_18smem_ptr_flag_bitsILi16EEENST_INSB_IJNSC_ILi8EEESH_EEENSB_IJSH_SD_EEEEEEEvEENS11_INSA_13SM90_TMA_LOADENS13_INS14_ILi3ELi4ELi3EEES17_NST_INSB_IJSG_S18_EEENSB_IJSD_SG_EEEEEEEvEEEENS_8epilogue10collective18CollectiveEpilogueINS1M_23Sm100TmaWarpSpecializedILi3ELi2ELi16ELb1ELb0EEEJSJ_NSB_IJNST_ISG_SD_EENST_ISH_SD_EEEEESK_NSB_IJNSB_IJllllEEESD_SU_EEESK_S1V_NS1M_6fusion15FusionCallbacksIS1Q_NS1W_17LinearCombinationISK_fSK_fLNS_15FloatRoundStyleE2EEESJ_S1T_JEEENSA_5SM1004TMEM4LOAD26SM100_TMEM_LOAD_16dp256b4xES12_S1C_NSA_17SM75_U32x4_LDSM_NENSA_21SM90_TMA_STORE_IM2COLES1C_NSA_17SM90_U32x4_STSM_NENSA_39AutoVectorizingCopyWithAssumedAlignmentILi128EEEEEEvvEEEEvNT_6ParamsE,@function
        .size           _ZN7cutlass13device_kernelINS_4conv6kernel13ConvUniversalINS1_16ConvProblemShapeILNS1_8OperatorE1ELi3EEENS1_10collective14CollectiveConvINS1_47MainloopSm100TmaUmmaWarpSpecializedImplicitGemmILS5_1ELi26ELi3ELi1ELi2EN4cute5tupleIJNSA_1CILi1EEESD_SD_EEEEENSB_IJNSC_ILi64EEESG_NSB_IJNSC_ILi32EEEEEEEEENS_10bfloat16_tESK_NSA_8TiledMMAINSA_8MMA_AtomIJNSA_20SM100_MMA_F16BF16_SSISK_SK_fLi64ELi64ELNSA_4UMMA5MajorE0ELSP_1ELNSO_7ScaleInE0ELSQ_0EEEEEENSA_6LayoutISE_NSB_IJNSC_ILi0EEESU_SU_EEEEENSB_IJNSA_10UnderscoreESX_SX_EEEEENS7_6detail27Sm100ImplicitGemmTileTraitsINSA_20SM90_TMA_LOAD_IM2COLENSA_14ComposedLayoutINSA_7SwizzleILi2ELi4ELi3EEENSA_18smem_ptr_flag_bitsILi16EEENST_INSB_IJNSC_ILi8EEESH_EEENSB_IJSH_SD_EEEEEEEvEENS11_INSA_13SM90_TMA_LOADENS13_INS14_ILi3ELi4ELi3EEES17_NST_INSB_IJSG_S18_EEENSB_IJSD_SG_EEEEEEEvEEEENS_8epilogue10collective18CollectiveEpilogueINS1M_23Sm100TmaWarpSpecializedILi3ELi2ELi16ELb1ELb0EEEJSJ_NSB_IJNST_ISG_SD_EENST_ISH_SD_EEEEESK_NSB_IJNSB_IJllllEEESD_SU_EEESK_S1V_NS1M_6fusion15FusionCallbacksIS1Q_NS1W_17LinearCombinationISK_fSK_fLNS_15FloatRoundStyleE2EEESJ_S1T_JEEENSA_5SM1004TMEM4LOAD26SM100_TMEM_LOAD_16dp256b4xES12_S1C_NSA_17SM75_U32x4_LDSM_NENSA_21SM90_TMA_STORE_IM2COLES1C_NSA_17SM90_U32x4_STSM_NENSA_39AutoVectorizingCopyWithAssumedAlignmentILi128EEEEEEvvEEEEvNT_6ParamsE,(.L_x_210 - _ZN7cutlass13device_kernelINS_4conv6kernel13ConvUniversalINS1_16ConvProblemShapeILNS1_8OperatorE1ELi3EEENS1_10collective14CollectiveConvINS1_47MainloopSm100TmaUmmaWarpSpecializedImplicitGemmILS5_1ELi26ELi3ELi1ELi2EN4cute5tupleIJNSA_1CILi1EEESD_SD_EEEEENSB_IJNSC_ILi64EEESG_NSB_IJNSC_ILi32EEEEEEEEENS_10bfloat16_tESK_NSA_8TiledMMAINSA_8MMA_AtomIJNSA_20SM100_MMA_F16BF16_SSISK_SK_fLi64ELi64ELNSA_4UMMA5MajorE0ELSP_1ELNSO_7ScaleInE0ELSQ_0EEEEEENSA_6LayoutISE_NSB_IJNSC_ILi0EEESU_SU_EEEEENSB_IJNSA_10UnderscoreESX_SX_EEEEENS7_6detail27Sm100ImplicitGemmTileTraitsINSA_20SM90_TMA_LOAD_IM2COLENSA_14ComposedLayoutINSA_7SwizzleILi2ELi4ELi3EEENSA_18smem_ptr_flag_bitsILi16EEENST_INSB_IJNSC_ILi8EEESH_EEENSB_IJSH_SD_EEEEEEEvEENS11_INSA_13SM90_TMA_LOADENS13_INS14_ILi3ELi4ELi3EEES17_NST_INSB_IJSG_S18_EEENSB_IJSD_SG_EEEEEEEvEEEENS_8epilogue10collective18CollectiveEpilogueINS1M_23Sm100TmaWarpSpecializedILi3ELi2ELi16ELb1ELb0EEEJSJ_NSB_IJNST_ISG_SD_EENST_ISH_SD_EEEEESK_NSB_IJNSB_IJllllEEESD_SU_EEESK_S1V_NS1M_6fusion15FusionCallbacksIS1Q_NS1W_17LinearCombinationISK_fSK_fLNS_15FloatRoundStyleE2EEESJ_S1T_JEEENSA_5SM1004TMEM4LOAD26SM100_TMEM_LOAD_16dp256b4xES12_S1C_NSA_17SM75_U32x4_LDSM_NENSA_21SM90_TMA_STORE_IM2COLES1C_NSA_17SM90_U32x4_STSM_NENSA_39AutoVectorizingCopyWithAssumedAlignmentILi128EEEEEEvvEEEEvNT_6ParamsE)
        .other          _ZN7cutlass13device_kernelINS_4conv6kernel13ConvUniversalINS1_16ConvProblemShapeILNS1_8OperatorE1ELi3EEENS1_10collective14CollectiveConvINS1_47MainloopSm100TmaUmmaWarpSpecializedImplicitGemmILS5_1ELi26ELi3ELi1ELi2EN4cute5tupleIJNSA_1CILi1EEESD_SD_EEEEENSB_IJNSC_ILi64EEESG_NSB_IJNSC_ILi32EEEEEEEEENS_10bfloat16_tESK_NSA_8TiledMMAINSA_8MMA_AtomIJNSA_20SM100_MMA_F16BF16_SSISK_SK_fLi64ELi64ELNSA_4UMMA5MajorE0ELSP_1ELNSO_7ScaleInE0ELSQ_0EEEEEENSA_6LayoutISE_NSB_IJNSC_ILi0EEESU_SU_EEEEENSB_IJNSA_10UnderscoreESX_SX_EEEEENS7_6detail27Sm100ImplicitGemmTileTraitsINSA_20SM90_TMA_LOAD_IM2COLENSA_14ComposedLayoutINSA_7SwizzleILi2ELi4ELi3EEENSA_18smem_ptr_flag_bitsILi16EEENST_INSB_IJNSC_ILi8EEESH_EEENSB_IJSH_SD_EEEEEEEvEENS11_INSA_13SM90_TMA_LOADENS13_INS14_ILi3ELi4ELi3EEES17_NST_INSB_IJSG_S18_EEENSB_IJSD_SG_EEEEEEEvEEEENS_8epilogue10collective18CollectiveEpilogueINS1M_23Sm100TmaWarpSpecializedILi3ELi2ELi16ELb1ELb0EEEJSJ_NSB_IJNST_ISG_SD_EENST_ISH_SD_EEEEESK_NSB_IJNSB_IJllllEEESD_SU_EEESK_S1V_NS1M_6fusion15FusionCallbacksIS1Q_NS1W_17LinearCombinationISK_fSK_fLNS_15FloatRoundStyleE2EEESJ_S1T_JEEENSA_5SM1004TMEM4LOAD26SM100_TMEM_LOAD_16dp256b4xES12_S1C_NSA_17SM75_U32x4_LDSM_NENSA_21SM90_TMA_STORE_IM2COLES1C_NSA_17SM90_U32x4_STSM_NENSA_39AutoVectorizingCopyWithAssumedAlignmentILi128EEEEEEvvEEEEvNT_6ParamsE,@"STO_CUDA_ENTRY STV_DEFAULT"
_ZN7cutlass13device_kernelINS_4conv6kernel13ConvUniversalINS1_16ConvProblemShapeILNS1_8OperatorE1ELi3EEENS1_10collective14CollectiveConvINS1_47MainloopSm100TmaUmmaWarpSpecializedImplicitGemmILS5_1ELi26ELi3ELi1ELi2EN4cute5tupleIJNSA_1CILi1EEESD_SD_EEEEENSB_IJNSC_ILi64EEESG_NSB_IJNSC_ILi32EEEEEEEEENS_10bfloat16_tESK_NSA_8TiledMMAINSA_8MMA_AtomIJNSA_20SM100_MMA_F16BF16_SSISK_SK_fLi64ELi64ELNSA_4UMMA5MajorE0ELSP_1ELNSO_7ScaleInE0ELSQ_0EEEEEENSA_6LayoutISE_NSB_IJNSC_ILi0EEESU_SU_EEEEENSB_IJNSA_10UnderscoreESX_SX_EEEEENS7_6detail27Sm100ImplicitGemmTileTraitsINSA_20SM90_TMA_LOAD_IM2COLENSA_14ComposedLayoutINSA_7SwizzleILi2ELi4ELi3EEENSA_18smem_ptr_flag_bitsILi16EEENST_INSB_IJNSC_ILi8EEESH_EEENSB_IJSH_SD_EEEEEEEvEENS11_INSA_13SM90_TMA_LOADENS13_INS14_ILi3ELi4ELi3EEES17_NST_INSB_IJSG_S18_EEENSB_IJSD_SG_EEEEEEEvEEEENS_8epilogue10collective18CollectiveEpilogueINS1M_23Sm100TmaWarpSpecializedILi3ELi2ELi16ELb1ELb0EEEJSJ_NSB_IJNST_ISG_SD_EENST_ISH_SD_EEEEESK_NSB_IJNSB_IJllllEEESD_SU_EEESK_S1V_NS1M_6fusion15FusionCallbacksIS1Q_NS1W_17LinearCombinationISK_fSK_fLNS_15FloatRoundStyleE2EEESJ_S1T_JEEENSA_5SM1004TMEM4LOAD26SM100_TMEM_LOAD_16dp256b4xES12_S1C_NSA_17SM75_U32x4_LDSM_NENSA_21SM90_TMA_STORE_IM2COLES1C_NSA_17SM90_U32x4_STSM_NENSA_39AutoVectorizingCopyWithAssumedAlignmentILi128EEEEEEvvEEEEvNT_6ParamsE:
[----:B------:R-:W1:Y:S01]  /*0000*/  LDC R1, c[0x0][0x37c] ;  /* 0x0000df00ff017b82 */ /* 0x000e620000000800 */
[----:B------:R-:W2:Y:S07]  /*0010*/  S2R R50, SR_TID.X ;  /* 0x0000000000327919 */ /* 0x000eae0000002100 */
[----:B------:R-:W3:Y:S01]  /*0020*/  LDC.64 R2, c[0x0][0x990] ;  /* 0x00026400ff027b82 */ /* 0x000ee20000000a00 */
[----:B------:R-:W-:Y:S01]  /*0030*/  ELECT P2, URZ, PT ;  /* 0x0000000000ff782f */ /* 0x000fe20003840000 */
[----:B-1----:R-:W-:Y:S01]  /*0040*/  VIADD R1, R1, 0xfffffff8 ;  /* 0xfffffff801017836 */ /* 0x002fe20000000000 */
[----:B------:R-:W-:-:S02]  /*0050*/  PRMT R51, RZ, 0x7610, R51 ;  /* 0x00007610ff337816 */ /* 0x000fc40000000033 */
[----:B---3--:R-:W-:-:S04]  /*0060*/  ISETP.NE.U32.AND P0, PT, R2, RZ, PT ;  /* 0x000000ff0200720c */ /* 0x008fc80003f05070 */
[----:B------:R-:W-:Y:S02]  /*0070*/  ISETP.NE.AND.EX P0, PT, R3, RZ, PT, P0 ;  /* 0x000000ff0300720c */ /* 0x000fe40003f05300 */
[----:B--2---:R-:W-:-:S05]  /*0080*/  SHF.R.U32.HI R52, RZ, 0x5, R50 ;  /* 0x00000005ff347819 */ /* 0x004fca0000011632 */
[----:B------:R-:W1:Y:S02]  /*0090*/  SHFL.IDX PT, R0, R52, RZ, 0x1f ;  /* 0x00001fff34007589 */ /* 0x000e6400000e0000 */
[----:B-1----:R-:W-:-:S04]  /*00a0*/  R2UR UR15, R0 ;  /* 0x00000000000f72ca */ /* 0x002fc800000e0000 */
[----:B------:R-:W-:Y:S05]  /*00b0*/  @P0 BRA `(.L_x_0) ;  /* 0x0000000000300947 */ /* 0x000fea0003800000 */
[----:B------:R-:W1:Y:S02]  /*00c0*/  LDCU.64 UR4, c[0x0][0x988] ;  /* 0x00013100ff0477ac */ /* 0x000e640008000a00 */
[----:B-1----:R-:W-:-:S04]  /*00d0*/  UISETP.NE.U32.AND UP0, UPT, UR4, URZ, UPT ;  /* 0x000000ff0400728c */ /* 0x002fc8000bf05070 */
[----:B------:R-:W-:-:S09]  /*00e0*/  UISETP.NE.AND.EX UP0, UPT, UR5, URZ, UPT, UP0 ;  /* 0x000000ff0500728c */ /* 0x000fd2000bf05300 */
[----:B------:R-:W-:Y:S05]  /*00f0*/  BRA.U !UP0, `(.L_x_1) ;  /* 0x0000000108147547 */ /* 0x000fea000b800000 */
[----:B------:R-:W1:Y:S01]  /*0100*/  LDC.64 R26, c[0x0][0x988] ;  /* 0x00026200ff1a7b82 */ /* 0x000e620000000a00 */
[----:B------:R-:W1:Y:S02]  /*0110*/  LDCU.64 UR4, c[0x0][0x358] ;  /* 0x00006b00ff0477ac */ /* 0x000e640008000a00 */
[----:B-1----:R1:W5:Y:S01]  /*0120*/  LDG.E R26, desc[UR4][R26.64] ;  /* 0x000000041a1a7981 */ /* 0x002362000c1e1900 */
[----:B------:R-:W-:Y:S01]  /*0130*/  HFMA2 R51, -RZ, RZ, 0, 5.9604644775390625e-08 ;  /* 0x00000001ff337431 */ /* 0x000fe200000001ff */
[----:B------:R-:W-:Y:S05]  /*0140*/  BRA `(.L_x_0) ;  /* 0x00000000000c7947 */ /* 0x000fea0003800000 */
.L_x_1:
[----:B------:R-:W1:Y:S01]  /*0150*/  LDCU UR4, c[0x0][0x980] ;  /* 0x00013000ff0477ac */ /* 0x000e620008000800 */
[----:B------:R-:W-:Y:S01]  /*0160*/  HFMA2 R51, -RZ, RZ, 0, 5.9604644775390625e-08 ;  /* 0x00000001ff337431 */ /* 0x000fe200000001ff */
[----:B-1----:R-:W-:-:S07]  /*0170*/  MOV R26, UR4 ;  /* 0x00000004001a7c02 */ /* 0x002fce0008000f00 */
.L_x_0:
[----:B------:R-:W2:Y:S02]  /*0180*/  LDCU.64 UR4, c[0x0][0x9b0] ;  /* 0x00013600ff0477ac */ /* 0x000ea40008000a00 */
[----:B--2---:R-:W-:-:S04]  /*0190*/  UISETP.NE.U32.AND UP0, UPT, UR4, URZ, UPT ;  /* 0x000000ff0400728c */ /* 0x004fc8000bf05070 */
[----:B------:R-:W-:-:S09]  /*01a0*/  UISETP.NE.AND.EX UP0, UPT, UR5, URZ, UPT, UP0 ;  /* 0x000000ff0500728c */ /* 0x000fd2000bf05300 */
[----:B------:R-:W-:Y:S05]  /*01b0*/  BRA.U UP0, `(.L_x_2) ;  /* 0x0000000100287547 */ /* 0x000fea000b800000 */
[----:B------:R-:W2:Y:S02]  /*01c0*/  LDCU.64 UR4, c[0x0][0x9a8] ;  /* 0x00013500ff0477ac */ /* 0x000ea40008000a00 */
[----:B--2---:R-:W-:-:S04]  /*01d0*/  UISETP.NE.U32.AND UP0, UPT, UR4, URZ, UPT ;  /* 0x000000ff0400728c */ /* 0x004fc8000bf05070 */
[----:B------:R-:W-:-:S09]  /*01e0*/  UISETP.NE.AND.EX UP0, UPT, UR5, URZ, UPT, UP0 ;  /* 0x000000ff0500728c */ /* 0x000fd2000bf05300 */
[----:B------:R-:W-:Y:S05]  /*01f0*/  BRA.U !UP0, `(.L_x_3) ;  /* 0x0000000108107547 */ /* 0x000fea000b800000 */
[----:B------:R-:W2:Y:S01]  /*0200*/  LDC.64 R24, c[0x0][0x9a8] ;  /* 0x00026a00ff187b82 */ /* 0x000ea20000000a00 */
[----:B------:R-:W2:Y:S02]  /*0210*/  LDCU.64 UR4, c[0x0][0x358] ;  /* 0x00006b00ff0477ac */ /* 0x000ea40008000a00 */
[----:B--2---:R2:W5:Y:S01]  /*0220*/  LDG.E R24, desc[UR4][R24.64] ;  /* 0x0000000418187981 */ /* 0x004562000c1e1900 */
[----:B------:R-:W-:Y:S05]  /*0230*/  BRA `(.L_x_2) ;  /* 0x0000000000087947 */ /* 0x000fea0003800000 */
.L_x_3:
[----:B------:R-:W2:Y:S02]  /*0240*/  LDCU UR4, c[0x0][0x9a0] ;  /* 0x00013400ff0477ac */ /* 0x000ea40008000800 */
[----:B--2---:R-:W-:Y:S02]  /*0250*/  MOV R24, UR4 ;  /* 0x0000000400187c02 */ /* 0x004fe40008000f00 */
.L_x_2:
[----:B------:R-:W3:Y:S01]  /*0260*/  LDC.64 R4, c[0x0][0x988] ;  /* 0x00026200ff047b82 */ /* 0x000ee20000000a00 */
[----:B------:R-:W-:Y:S01]  /*0270*/  IMAD.U32 R0, RZ, RZ, UR15 ;  /* 0x0000000fff007e24 */ /* 0x000fe2000f8e00ff */
[----:B------:R-:W-:Y:S01]  /*0280*/  ISETP.EQ.U32.AND P4, PT, R2, RZ, PT ;  /* 0x000000ff0200720c */ /* 0x000fe20003f82070 */
[----:B------:R-:W-:Y:S03]  /*0290*/  BSSY.RECONVERGENT B0, `(.L_x_4) ;  /* 0x0000012000007945 */ /* 0x000fe60003800200 */
[----:B------:R-:W-:Y:S02]  /*02a0*/  ISETP.NE.OR P1, PT, R0, 0x1, !P2 ;  /* 0x000000010000780c */ /* 0x000fe40005725670 */
[----:B---3--:R-:W-:-:S04]  /*02b0*/  ISETP.NE.U32.AND P0, PT, R4, RZ, PT ;  /* 0x000000ff0400720c */ /* 0x008fc80003f05070 */
[----:B------:R-:W-:-:S13]  /*02c0*/  ISETP.NE.AND.EX P0, PT, R5, RZ, PT, P0 ;  /* 0x000000ff0500720c */ /* 0x000fda0003f05300 */
[----:B------:R-:W-:Y:S01]  /*02d0*/  VOTEU.ANY UP3, P0 ;  /* 0x0000000000ff7886 */ /* 0x000fe20000060100 */
[----:B------:R-:W-:Y:S02]  /*02e0*/  PLOP3.LUT P3, PT, PT, PT, UP3, 0x80, 0x8 ;  /* 0x000000000008781c */ /* 0x000fe40003f6f038 */
[----:B------:R-:W-:Y:S02]  /*02f0*/  ISETP.NE.OR P0, PT, R0, 0x3, !P2 ;  /* 0x000000030000780c */ /* 0x000fe40005705670 */
[----:B------:R-:W-:-:S04]  /*0300*/  ISETP.EQ.OR.EX P5, PT, R3, RZ, !P3, P4 ;  /* 0x000000ff0300720c */ /* 0x000fc80005fa2740 */
[----:B------:R-:W-:Y:S01]  /*0310*/  P2R R61, PR, RZ, 0x20 ;  /* 0x00000020ff3d7803 */ /* 0x000fe20000000000 */
[----:B------:R-:W-:Y:S05]  /*0320*/  @P1 BRA `(.L_x_5) ;  /* 0x0000000000201947 */ /* 0x000fea0003800000 */
[----:B------:R-:W3:Y:S02]  /*0330*/  LDCU.64 UR4, c[0x0][0x348] ;  /* 0x00006900ff0477ac */ /* 0x000ee40008000a00 */
[----:B---3--:R-:W-:Y:S02]  /*0340*/  UIADD3 UR6, UP1, UPT, UR4, 0x80, URZ ;  /* 0x0000008004067890 */ /* 0x008fe4000ff3e0ff */
[----:B------:R-:W-:Y:S02]  /*0350*/  UIADD3 UR4, UP0, UPT, UR4, 0x200, URZ ;  /* 0x0000020004047890 */ /* 0x000fe4000ff1e0ff */
[----:B------:R-:W-:Y:S02]  /*0360*/  UIADD3.X UR7, UPT, UPT, URZ, UR5, URZ, UP1, !UPT ;  /* 0x00000005ff077290 */ /* 0x000fe40008ffe4ff */
[----:B------:R-:W-:-:S07]  /*0370*/  UIADD3.X UR5, UPT, UPT, URZ, UR5, URZ, UP0, !UPT ;  /* 0x00000005ff057290 */ /* 0x000fce00087fe4ff */
[----:B------:R3:W-:Y:S02]  /*0380*/  UTMACCTL.PF [UR6] ;  /* 0x00000000060079b9 */ /* 0x0007e40008040000 */
[----:B------:R3:W-:Y:S02]  /*0390*/  UTMACCTL.PF [UR4] ;  /* 0x00000000040079b9 */ /* 0x0007e40008040000 */
[----:B---3--:R-:W-:Y:S01]  /*03a0*/  NOP ;  /* 0x0000000000007918 */ /* 0x008fe20000000000 */
.L_x_5:
[----:B------:R-:W-:Y:S05]  /*03b0*/  BSYNC.RECONVERGENT B0 ;  /* 0x0000000000007941 */ /* 0x000fea0003800200 */
.L_x_4:
[----:B------:R-:W-:Y:S04]  /*03c0*/  BSSY.RECONVERGENT B0, `(.L_x_6) ;  /* 0x000000a000007945 */ /* 0x000fe80003800200 */
        /* <DEDUP_REMOVED lines=9> */
.L_x_7:
[----:B------:R-:W-:Y:S05]  /*0460*/  BSYNC.RECONVERGENT B0 ;  /* 0x0000000000007941 */ /* 0x000fea0003800200 */
.L_x_6:
[----:B------:R-:W-:Y:S01]  /*0470*/  UPLOP3.LUT UP2, UPT, UPT, UPT, UPT, 0x80, 0x8 ;  /* 0x000000000008789c */ /* 0x000fe20003f4f070 */
[----:B------:R-:W-:Y:S10]  /*0480*/  @!P5 BRA `(.L_x_8) ;  /* 0x000000000024d947 */ /* 0x000ff40003800000 */
[----:B------:R-:W-:Y:S01]  /*0490*/  ISETP.NE.U32.AND P1, PT, R2, RZ, PT ;  /* 0x000000ff0200720c */ /* 0x000fe20003f25070 */
[----:B------:R-:W-:Y:S01]  /*04a0*/  USEL UR4, URZ, 0xffffffff, UP3 ;  /* 0xffffffffff047887 */ /* 0x000fe20009800000 */
[----:B-----5:R-:W-:Y:S02]  /*04b0*/  FSETP.NEU.AND P0, PT, R26, RZ, PT ;  /* 0x000000ff1a00720b */ /* 0x020fe40003f0d000 */
[----:B------:R-:W-:-:S11]  /*04c0*/  ISETP.NE.AND.EX P1, PT, R3, RZ, PT, P1 ;  /* 0x000000ff0300720c */ /* 0x000fd60003f25310 */
[----:B------:R-:W-:Y:S02]  /*04d0*/  VOTEU.ANY UP0, P0 ;  /* 0x0000000000ff7886 */ /* 0x000fe40000000100 */
[----:B------:R-:W-:-:S05]  /*04e0*/  VOTEU.ANY UP1, P1 ;  /* 0x0000000000ff7886 */ /* 0x000fca0000820100 */
[----:B------:R-:W-:-:S04]  /*04f0*/  @!UP1 USEL UR4, URZ, 0xffffffff, UP0 ;  /* 0xffffffffff049887 */ /* 0x000fc80008000000 */
[----:B------:R-:W-:-:S04]  /*0500*/  ULOP3.LUT UR4, UR4, 0x1, URZ, 0xc0, !UPT ;  /* 0x0000000104047892 */ /* 0x000fc8000f8ec0ff */
[----:B------:R-:W-:-:S11]  /*0510*/  UISETP.NE.U32.AND UP2, UPT, UR4, 0x1, UPT ;  /* 0x000000010400788c */ /* 0x000fd6000bf45070 */
.L_x_8:
[----:B------:R-:W3:Y:S01]  /*0520*/  SHFL.IDX PT, R2, R52, RZ, 0x1f ;  /* 0x00001fff34027589 */ /* 0x000ee200000e0000 */
[----:B------:R-:W-:-:S04]  /*0530*/  UISETP.NE.AND UP0, UPT, UR15, 0x2, UPT ;  /* 0x000000020f00788c */ /* 0x000fc8000bf05270 */
[----:B------:R-:W-:Y:S01]  /*0540*/  USEL UR46, URZ, 0x1, UP0 ;  /* 0x00000001ff2e7887 */ /* 0x000fe20008000000 */
[----:B---3--:R-:W-:-:S13]  /*0550*/  ISETP.NE.AND P0, PT, R2, RZ, PT ;  /* 0x000000ff0200720c */ /* 0x008fda0003f05270 */
[----:B------:R-:W-:Y:S05]  /*0560*/  @P0 BRA `(.L_x_9) ;  /* 0x0000000400040947 */ /* 0x000fea0003800000 */
[----:B------:R-:W-:Y:S01]  /*0570*/  ELECT P0, URZ, PT ;  /* 0x0000000000ff782f */ /* 0x000fe20003800000 */
[----:B------:R-:W-:-:S12]  /*0580*/  BSSY.RECONVERGENT B0, `(.L_x_9) ;  /* 0x000003f000007945 */ /* 0x000fd80003800200 */
[----:B------:R-:W-:Y:S05]  /*0590*/  @!P0 BRA `(.L_x_10) ;  /* 0x0000000000f48947 */ /* 0x000fea0003800000 */
[----:B------:R-:W3:Y:S01]  /*05a0*/  S2UR UR4, SR_CgaCtaId ;  /* 0x00000000000479c3 */ /* 0x000ee20000008800 */
[----:B------:R-:W-:Y:S01]  /*05b0*/  UMOV UR5, 0x400 ;  /* 0x0000040000057882 */ /* 0x000fe20000000000 */
[----:B------:R-:W-:Y:S02]  /*05c0*/  UMOV UR6, 0x1 ;  /* 0x0000000100067882 */ /* 0x000fe40000000000 */
[----:B------:R-:W-:-:S04]  /*05d0*/  UIADD3 UR6, UPT, UPT, -UR6, 0x100000, URZ ;  /* 0x0010000006067890 */ /* 0x000fc8000fffe1ff */
[----:B------:R-:W-:Y:S02]  /*05e0*/  USHF.L.U32 UR7, UR6, 0xb, URZ ;  /* 0x0000000b06077899 */ /* 0x000fe400080006ff */
[----:B------:R-:W-:Y:S02]  /*05f0*/  USHF.L.U32 UR6, UR6, 0x1, URZ ;  /* 0x0000000106067899 */ /* 0x000fe400080006ff */
[----:B---3--:R-:W-:Y:S01]  /*0600*/  ULEA UR4, UR4, UR5, 0x18 ;  /* 0x0000000504047291 */ /* 0x008fe2000f8ec0ff */
[----:B------:R-:W3:Y:S11]  /*0610*/  FENCE.VIEW.ASYNC.S ;  /* 0x00000000000073c6 */ /* 0x000ef60000000000 */
[----:B---3--:R3:W4:Y:S01]  /*0620*/  SYNCS.EXCH.64 URZ, [UR4], UR6 ;  /* 0x0000000604ff75b2 */ /* 0x0087220008000100 */
[----:B------:R3:W1:Y:S01]  /*0630*/  SYNCS.EXCH.64 URZ, [UR4+0xd0], UR6 ;  /* 0x0000d00604ff75b2 */ /* 0x0006620008000100 */
        /* <DEDUP_REMOVED lines=49> */
[----:B------:R3:W1:Y:S02]  /*0950*/  SYNCS.EXCH.64 URZ, [UR4+0x198], UR6 ;  /* 0x0001980604ff75b2 */ /* 0x0006640008000100 */
[----:B---34-:R-:W-:Y:S01]  /*0960*/  NOP ;  /* 0x0000000000007918 */ /* 0x018fe20000000000 */
.L_x_10:
[----:B------:R-:W-:Y:S05]  /*0970*/  BSYNC.RECONVERGENT B0 ;  /* 0x0000000000007941 */ /* 0x000fea0003800200 */
.L_x_9:
[----:B------:R-:W3:Y:S01]  /*0980*/  SHFL.IDX PT, R2, R52, RZ, 0x1f ;  /* 0x00001fff34027589 */ /* 0x000ee200000e0000 */
[----:B------:R-:W-:Y:S01]  /*0990*/  NOP ;  /* 0x0000000000007918 */ /* 0x000fe20000000000 */
[----:B---3--:R-:W-:-:S13]  /*09a0*/  ISETP.NE.AND P0, PT, R2, 0x1, PT ;  /* 0x000000010200780c */ /* 0x008fda0003f05270 */
[----:B------:R-:W-:Y:S05]  /*09b0*/  @P0 BRA `(.L_x_11) ;  /* 0x0000000000500947 */ /* 0x000fea0003800000 */
[----:B------:R-:W3:Y:S01]  /*09c0*/  S2UR UR4, SR_CgaCtaId ;  /* 0x00000000000479c3 */ /* 0x000ee20000008800 */
[----:B------:R-:W-:Y:S01]  /*09d0*/  UMOV UR5, 0x400 ;  /* 0x0000040000057882 */ /* 0x000fe20000000000 */
[----:B------:R-:W-:Y:S01]  /*09e0*/  UMOV UR8, 0x20 ;  /* 0x0000002000087882 */ /* 0x000fe20000000000 */
[----:B------:R-:W-:Y:S01]  /*09f0*/  UMOV UR6, 0x80 ;  /* 0x0000008000067882 */ /* 0x000fe20000000000 */
[----:B------:R-:W-:-:S04]  /*0a00*/  UIADD3 UR8, UPT, UPT, -UR8, 0x100000, URZ ;  /* 0x0010000008087890 */ /* 0x000fc8000fffe1ff */
[----:B------:R-:W-:Y:S02]  /*0a10*/  USHF.L.U32 UR9, UR8, 0xb, URZ ;  /* 0x0000000b08097899 */ /* 0x000fe400080006ff */
[----:B------:R-:W-:Y:S02]  /*0a20*/  USHF.L.U32 UR8, UR8, 0x1, URZ ;  /* 0x0000000108087899 */ /* 0x000fe400080006ff */
[----:B------:R-:W-:-:S04]  /*0a30*/  UIADD3 UR6, UPT, UPT, -UR6, 0x100000, URZ ;  /* 0x0010000006067890 */ /* 0x000fc8000fffe1ff */
[----:B------:R-:W-:Y:S02]  /*0a40*/  USHF.L.U32 UR7, UR6, 0xb, URZ ;  /* 0x0000000b06077899 */ /* 0x000fe400080006ff */
[----:B------:R-:W-:Y:S01]  /*0a50*/  USHF.L.U32 UR6, UR6, 0x1, URZ ;  /* 0x0000000106067899 */ /* 0x000fe200080006ff */
[----:B------:R-:W-:Y:S01]  /*0a60*/  ELECT P0, URZ, PT ;  /* 0x0000000000ff782f */ /* 0x000fe20003800000 */
[----:B---3--:R-:W-:Y:S01]  /*0a70*/  ULEA UR4, UR4, UR5, 0x18 ;  /* 0x0000000504047291 */ /* 0x008fe2000f8ec0ff */
[----:B------:R-:W3:Y:S11]  /*0a80*/  FENCE.VIEW.ASYNC.S ;  /* 0x00000000000073c6 */ /* 0x000ef60000000000 */
[----:B---3--:R3:W4:Y:S01]  /*0a90*/  SYNCS.EXCH.64 URZ, [UR4+0x1a0], UR8 ;  /* 0x0001a00804ff75b2 */ /* 0x0087220008000100 */
[----:B------:R3:W1:Y:S01]  /*0aa0*/  SYNCS.EXCH.64 URZ, [UR4+0x1b8], UR6 ;  /* 0x0001b80604ff75b2 */ /* 0x0006620008000100 */
[----:B------:R3:W1:Y:S01]  /*0ab0*/  SYNCS.EXCH.64 URZ, [UR4+0x1a8], UR8 ;  /* 0x0001a80804ff75b2 */ /* 0x0006620008000100 */
[----:B------:R3:W1:Y:S01]  /*0ac0*/  SYNCS.EXCH.64 URZ, [UR4+0x1c0], UR6 ;  /* 0x0001c00604ff75b2 */ /* 0x0006620008000100 */
[----:B------:R3:W1:Y:S01]  /*0ad0*/  SYNCS.EXCH.64 URZ, [UR4+0x1b0], UR8 ;  /* 0x0001b00804ff75b2 */ /* 0x0006620008000100 */
[----:B------:R3:W1:Y:S01]  /*0ae0*/  SYNCS.EXCH.64 URZ, [UR4+0x1c8], UR6 ;  /* 0x0001c80604ff75b2 */ /* 0x0006620008000100 */
[----:B------:R-:W-:Y:S01]  /*0af0*/  NOP ;  /* 0x0000000000007918 */ /* 0x000fe20000000000 */
.L_x_11:
[----:B------:R-:W2:Y:S01]  /*0b00*/  SHFL.IDX PT, R2, R52, RZ, 0x1f ;  /* 0x00001fff34027589 */ /* 0x000ea200000e0000 */
[----:B------:R-:W-:Y:S01]  /*0b10*/  NOP ;  /* 0x0000000000007918 */ /* 0x000fe20000000000 */
[----:B--2---:R-:W-:-:S13]  /*0b20*/  ISETP.NE.AND P0, PT, R2, 0x3, PT ;  /* 0x000000030200780c */ /* 0x004fda0003f05270 */
[----:B------:R-:W-:Y:S05]  /*0b30*/  @P0 BRA `(.L_x_12) ;  /* 0x0000000000300947 */ /* 0x000fea0003800000 */
[----:B---3--:R-:W2:Y:S01]  /*0b40*/  S2UR UR4, SR_CgaCtaId ;  /* 0x00000000000479c3 */ /* 0x008ea20000008800 */
[----:B------:R-:W-:Y:S01]  /*0b50*/  UMOV UR6, 0x400 ;  /* 0x0000040000067882 */ /* 0x000fe20000000000 */
[----:B------:R-:W-:Y:S01]  /*0b60*/  UMOV UR5, 0x20 ;  /* 0x0000002000057882 */ /* 0x000fe20000000000 */
[----:B------:R-:W-:Y:S01]  /*0b70*/  ELECT P0, URZ, PT ;  /* 0x0000000000ff782f */ /* 0x000fe20003800000 */
[----:B--2---:R-:W-:Y:S02]  /*0b80*/  ULEA UR6, UR4, UR6, 0x18 ;  /* 0x0000000604067291 */ /* 0x004fe4000f8ec0ff */
[----:B------:R-:W-:-:S04]  /*0b90*/  UIADD3 UR4, UPT, UPT, -UR5, 0x100000, URZ ;  /* 0x0010000005047890 */ /* 0x000fc8000fffe1ff */
[----:B------:R-:W-:Y:S02]  /*0ba0*/  USHF.L.U32 UR5, UR4, 0xb, URZ ;  /* 0x0000000b04057899 */ /* 0x000fe400080006ff */
[----:B------:R-:W-:Y:S01]  /*0bb0*/  USHF.L.U32 UR4, UR4, 0x1, URZ ;  /* 0x0000000104047899 */ /* 0x000fe200080006ff */
[----:B------:R-:W2:Y:S11]  /*0bc0*/  FENCE.VIEW.ASYNC.S ;  /* 0x00000000000073c6 */ /* 0x000eb60000000000 */
[----:B--2---:R2:W3:Y:S01]  /*0bd0*/  SYNCS.EXCH.64 URZ, [UR6+0x1d0], UR4 ;  /* 0x0001d00406ff75b2 */ /* 0x0044e20008000100 */
[----:B------:R2:W1:Y:S01]  /*0be0*/  SYNCS.EXCH.64 URZ, [UR6+0x1d8], UR4 ;  /* 0x0001d80406ff75b2 */ /* 0x0004620008000100 */
[----:B------:R-:W-:Y:S01]  /*0bf0*/  NOP ;  /* 0x0000000000007918 */ /* 0x000fe20000000000 */
.L_x_12:
[----:B------:R-:W4:Y:S01]  /*0c00*/  SHFL.IDX PT, R2, R52, RZ, 0x1f ;  /* 0x00001fff34027589 */ /* 0x000f2200000e0000 */
[----:B------:R-:W-:Y:S01]  /*0c10*/  NOP ;  /* 0x0000000000007918 */ /* 0x000fe20000000000 */
[----:B----4-:R-:W-:-:S13]  /*0c20*/  ISETP.NE.AND P0, PT, R2, 0x4, PT ;  /* 0x000000040200780c */ /* 0x010fda0003f05270 */
[----:B------:R-:W-:Y:S05]  /*0c30*/  @P0 BRA `(.L_x_13) ;  /* 0x0000000000440947 */ /* 0x000fea0003800000 */
[----:B--23--:R-:W2:Y:S01]  /*0c40*/  S2UR UR6, SR_CgaCtaId ;  /* 0x00000000000679c3 */ /* 0x00cea20000008800 */
[----:B------:R-:W-:Y:S01]  /*0c50*/  UMOV UR4, 0x100 ;  /* 0x0000010000047882 */ /* 0x000fe20000000000 */
[----:B------:R-:W-:Y:S01]  /*0c60*/  UMOV UR5, 0x400 ;  /* 0x0000040000057882 */ /* 0x000fe20000000000 */
[----:B------:R-:W-:Y:S01]  /*0c70*/  USEL UR4, UR4, 0xe0, UP2 ;  /* 0x000000e004047887 */ /* 0x000fe20009000000 */
[----:B------:R-:W-:Y:S01]  /*0c80*/  UMOV UR8, 0x1 ;  /* 0x0000000100087882 */ /* 0x000fe20000000000 */
[----:B------:R-:W-:Y:S01]  /*0c90*/  ELECT P0, URZ, PT ;  /* 0x0000000000ff782f */ /* 0x000fe20003800000 */
[----:B------:R-:W-:-:S04]  /*0ca0*/  UIADD3 UR8, UPT, UPT, -UR8, 0x100000, URZ ;  /* 0x0010000008087890 */ /* 0x000fc8000fffe1ff */
[----:B------:R-:W-:Y:S02]  /*0cb0*/  USHF.L.U32 UR9, UR8, 0xb, URZ ;  /* 0x0000000b08097899 */ /* 0x000fe400080006ff */
[----:B------:R-:W-:Y:S02]  /*0cc0*/  USHF.L.U32 UR8, UR8, 0x1, URZ ;  /* 0x0000000108087899 */ /* 0x000fe400080006ff */
[----:B--2---:R-:W-:Y:S02]  /*0cd0*/  ULEA UR6, UR6, UR5, 0x18 ;  /* 0x0000000506067291 */ /* 0x004fe4000f8ec0ff */
[----:B------:R-:W-:-:S04]  /*0ce0*/  UIADD3 UR4, UPT, UPT, -UR4, 0x100000, URZ ;  /* 0x0010000004047890 */ /* 0x000fc8000fffe1ff */
[----:B------:R-:W-:Y:S02]  /*0cf0*/  USHF.L.U32 UR5, UR4, 0xb, URZ ;  /* 0x0000000b04057899 */ /* 0x000fe400080006ff */
[----:B------:R-:W-:Y:S01]  /*0d00*/  USHF.L.U32 UR4, UR4, 0x1, URZ ;  /* 0x0000000104047899 */ /* 0x000fe200080006ff */
[----:B------:R-:W2:Y:S03]  /*0d10*/  FENCE.VIEW.ASYNC.S ;  /* 0x00000000000073c6 */ /* 0x000ea60000000000 */
[----:B--2---:R4:W2:Y:S08]  /*0d20*/  SYNCS.EXCH.64 URZ, [UR6+0x1e0], UR8 ;  /* 0x0001e00806ff75b2 */ /* 0x0048b00008000100 */
[----:B------:R4:W3:Y:S02]  /*0d30*/  SYNCS.EXCH.64 URZ, [UR6+0x1e8], UR4 ;  /* 0x0001e80406ff75b2 */ /* 0x0008e40008000100 */
[----:B----4-:R-:W-:Y:S01]  /*0d40*/  NOP ;  /* 0x0000000000007918 */ /* 0x010fe20000000000 */
.L_x_13:
[----:B------:R-:W4:Y:S01]  /*0d50*/  SHFL.IDX PT, R2, R52, RZ, 0x1f ;  /* 0x00001fff34027589 */ /* 0x000f2200000e0000 */
[----:B------:R-:W1:Y:S01]  /*0d60*/  S2UR UR51, SR_CTAID.X ;  /* 0x00000000003379c3 */ /* 0x000e620000002500 */
[----:B------:R-:W-:-:S07]  /*0d70*/  NOP ;  /* 0x0000000000007918 */ /* 0x000fce0000000000 */
[----:B------:R-:W1:Y:S01]  /*0d80*/  S2UR UR22, SR_CTAID.Y ;  /* 0x00000000001679c3 */ /* 0x000e620000002600 */
[----:B----4-:R-:W-:-:S13]  /*0d90*/  ISETP.NE.AND P0, PT, R2, 0x5, PT ;  /* 0x000000050200780c */ /* 0x010fda0003f05270 */
[----:B-1----:R-:W-:Y:S05]  /*0da0*/  @P0 BRA `(.L_x_14) ;  /* 0x0000000000480947 */ /* 0x002fea0003800000 */
[----:B--23--:R-:W1:Y:S01]  /*0db0*/  S2UR UR4, SR_CgaCtaId ;  /* 0x00000000000479c3 */ /* 0x00ce620000008800 */
        /* <DEDUP_REMOVED lines=10> */
[----:B-1----:R-:W-:Y:S01]  /*0e60*/  ULEA UR4, UR4, UR5, 0x18 ;  /* 0x0000000504047291 */ /* 0x002fe2000f8ec0ff */
[----:B------:R-:W1:Y:S11]  /*0e70*/  FENCE.VIEW.ASYNC.S ;  /* 0x00000000000073c6 */ /* 0x000e760000000000 */
[----:B-1----:R1:W4:Y:S01]  /*0e80*/  SYNCS.EXCH.64 URZ, [UR4+0x1f0], UR8 ;  /* 0x0001f00804ff75b2 */ /* 0x0023220008000100 */
[----:B------:R1:W2:Y:S01]  /*0e90*/  SYNCS.EXCH.64 URZ, [UR4+0x200], UR6 ;  /* 0x0002000604ff75b2 */ /* 0x0002a20008000100 */
[----:B------:R1:W3:Y:S01]  /*0ea0*/  SYNCS.EXCH.64 URZ, [UR4+0x1f8], UR8 ;  /* 0x0001f80804ff75b2 */ /* 0x0002e20008000100 */
[----:B------:R1:W1:Y:S01]  /*0eb0*/  SYNCS.EXCH.64 URZ, [UR4+0x208], UR6 ;  /* 0x0002080604ff75b2 */ /* 0x0002620008000100 */
[----:B------:R-:W-:Y:S01]  /*0ec0*/  NOP ;  /* 0x0000000000007918 */ /* 0x000fe20000000000 */
.L_x_14:
[----:B------:R-:W-:-:S05]  /*0ed0*/  CS2R.32 R45, SR_CgaSize ;  /* 0x00000000002d7805 */ /* 0x000fca0000008a00 */
[----:B------:R-:W-:-:S05]  /*0ee0*/  IMAD R45, R45, -0xa0, RZ ;  /* 0xffffff602d2d7824 */ /* 0x000fca00078e02ff */
[----:B--2---:R-:W-:-:S14]  /*0ef0*/  R2UR UR5, R45 ;  /* 0x000000002d0572ca */ /* 0x004fdc00000e0000 */
[----:B------:R-:W2:Y:S01]  /*0f00*/  LDCU UR5, c[0x0][UR5+0x2b0] ;  /* 0x00005600050577ac */ /* 0x000ea20008000800 */
[----:B------:R-:W-:Y:S02]  /*0f10*/  I2FP.F32.U32 R45, UR51 ;  /* 0x00000033002d7c45 */ /* 0x000fe40008201000 */
[----:B------:R-:W-:-:S05]  /*0f20*/  CS2R.32 R3, SR_CgaSize ;  /* 0x0000000000037805 */ /* 0x000fca0000008a00 */
[----:B------:R-:W-:-:S06]  /*0f30*/  IMAD R3, R3, -0xa0, RZ ;  /* 0xffffff6003037824 */ /* 0x000fcc00078e02ff */
[----:B------:R-:W4:Y:S01]  /*0f40*/  LDC R3, c[0x0][R3+0x2a0] ;  /* 0x0000a80003037b82 */ /* 0x000f220000000800 */
[----:B------:R-:W-:Y:S02]  /*0f50*/  I2FP.F32.U32 R44, UR22 ;  /* 0x00000016002c7c45 */ /* 0x000fe40008201000 */
[----:B------:R-:W-:-:S05]  /*0f60*/  CS2R.32 R16, SR_CgaSize ;  /* 0x0000000000107805 */ /* 0x000fca0000008a00 */
[----:B------:R-:W-:-:S05]  /*0f70*/  IMAD R16, R16, -0xa0, RZ ;  /* 0xffffff6010107824 */ /* 0x000fca00078e02ff */
[----:B-1-3--:R-:W-:-:S14]  /*0f80*/  R2UR UR4, R16 ;  /* 0x00000000100472ca */ /* 0x00afdc00000e0000 */
[----:B------:R-:W1:Y:S01]  /*0f90*/  LDCU UR4, c[0x0][UR4+0x2b4] ;  /* 0x00005680040477ac */ /* 0x000e620008000800 */
[----:B------:R-:W-:Y:S01]  /*0fa0*/  NOP ;  /* 0x0000000000007918 */ /* 0x000fe20000000000 */
[----:B------:R-:W3:Y:S01]  /*0fb0*/  S2R R16, SR_CTAID.Z ;  /* 0x0000000000107919 */ /* 0x000ee20000002700 */
[----:B------:R-:W4:Y:S01]  /*0fc0*/  LDCU UR18, c[0x0][0xc24] ;  /* 0x00018480ff1277ac */ /* 0x000f220008000800 */
[----:B------:R-:W-:-:S05]  /*0fd0*/  CS2R.32 R2, SR_CgaSize ;  /* 0x0000000000027805 */ /* 0x000fca0000008a00 */
[----:B------:R-:W-:-:S06]  /*0fe0*/  IMAD R2, R2, -0xa0, RZ ;  /* 0xffffff6002027824 */ /* 0x000fcc00078e02ff */
[----:B------:R-:W3:Y:S01]  /*0ff0*/  LDC R2, c[0x0][R2+0x2a4] ;  /* 0x0000a90002027b82 */ /* 0x000ee20000000800 */
[----:B--2---:R-:W-:Y:S01]  /*1000*/  FMUL R45, R45, UR5 ;  /* 0x000000052d2d7c20 */ /* 0x004fe20008400000 */
[----:B-1----:R-:W-:-:S05]  /*1010*/  FMUL R44, R44, UR4 ;  /* 0x000000042c2c7c20 */ /* 0x002fca0008400000 */
[----:B------:R-:W1:Y:S01]  /*1020*/  F2I.U32.TRUNC.NTZ R45, R45 ;  /* 0x0000002d002d7305 */ /* 0x000e62000020f000 */
[----:B----4-:R-:W-:-:S07]  /*1030*/  UISETP.GE.AND UP0, UPT, UR18, 0x1, UPT ;  /* 0x000000011200788c */ /* 0x010fce000bf06270 */
[----:B------:R-:W2:Y:S01]  /*1040*/  F2I.U32.TRUNC.NTZ R44, R44 ;  /* 0x0000002c002c7305 */ /* 0x000ea2000020f000 */
[----:B-1----:R-:W-:-:S05]  /*1050*/  IADD3 R45, PT, PT, -R45, RZ, RZ ;  /* 0x000000ff2d2d7210 */ /* 0x002fca0007ffe1ff */
[----:B------:R-:W-:Y:S01]  /*1060*/  IMAD R45, R3, R45, UR51 ;  /* 0x00000033032d7e24 */ /* 0x000fe2000f8e022d */
[----:B--2---:R-:W-:-:S05]  /*1070*/  IADD3 R44, PT, PT, -R44, RZ, RZ ;  /* 0x000000ff2c2c7210 */ /* 0x004fca0007ffe1ff */
[----:B---3--:R-:W-:Y:S01]  /*1080*/  IMAD R44, R2, R44, UR22 ;  /* 0x00000016022c7e24 */ /* 0x008fe2000f8e022c */
[----:B------:R-:W-:Y:S06]  /*1090*/  BAR.SYNC.DEFER_BLOCKING 0x0 ;  /* 0x0000000000007b1d */ /* 0x000fec0000010000 */
[----:B------:R-:W-:Y:S05]  /*10a0*/  BRA.U !UP0, `(.L_x_15) ;  /* 0x0000000108d47547 */ /* 0x000fea000b800000 */
[----:B------:R-:W1:Y:S01]  /*10b0*/  LDCU.128 UR24, c[0x0][0xc10] ;  /* 0x00018200ff1877ac */ /* 0x000e620008000c00 */
[----:B------:R-:W2:Y:S01]  /*10c0*/  LDCU UR14, c[0x0][0x370] ;  /* 0x00006e00ff0e77ac */ /* 0x000ea20008000800 */
[----:B------:R-:W3:Y:S01]  /*10d0*/  LDCU UR6, c[0x0][0x374] ;  /* 0x00006e80ff0677ac */ /* 0x000ee20008000800 */
[----:B------:R-:W4:Y:S01]  /*10e0*/  LDCU UR19, c[0x0][0xc0c] ;  /* 0x00018180ff1377ac */ /* 0x000f220008000800 */
[----:B------:R-:W4:Y:S01]  /*10f0*/  LDCU UR20, c[0x0][0xc20] ;  /* 0x00018400ff1477ac */ /* 0x000f220008000800 */
[----:B------:R-:W4:Y:S01]  /*1100*/  LDCU.64 UR16, c[0x0][0xc28] ;  /* 0x00018500ff1077ac */ /* 0x000f220008000a00 */
[----:B-1----:R-:W-:Y:S02]  /*1110*/  UISETP.NE.AND UP0, UPT, UR26, 0x1, UPT ;  /* 0x000000011a00788c */ /* 0x002fe4000bf05270 */
[----:B---3--:R-:W-:Y:S02]  /*1120*/  UIMAD.WIDE.U32 UR4, UR6, UR27, URZ ;  /* 0x0000001b060472a5 */ /* 0x008fe4000f8e00ff */
[----:B--2---:R-:W-:-:S02]  /*1130*/  UIMAD.WIDE.U32 UR8, UR14, UR24, URZ ;  /* 0x000000180e0872a5 */ /* 0x004fc4000f8e00ff */
[----:B----4-:R-:W-:Y:S02]  /*1140*/  UISETP.NE.AND UP1, UPT, UR19, 0x1, UPT ;  /* 0x000000011300788c */ /* 0x010fe4000bf25270 */
[----:B------:R-:W-:Y:S01]  /*1150*/  UISETP.NE.AND UP4, UPT, UR18, 0x1, UPT ;  /* 0x000000011200788c */ /* 0x000fe2000bf85270 */
[----:B------:R-:W-:Y:S01]  /*1160*/  UMOV UR4, UR5 ;  /* 0x0000000500047c82 */ /* 0x000fe20008000000 */
[----:B------:R-:W-:Y:S02]  /*1170*/  UIMAD.WIDE.U32 UR10, UR22, UR27, URZ ;  /* 0x0000001b160a72a5 */ /* 0x000fe4000f8e00ff */
[----:B------:R-:W-:Y:S02]  /*1180*/  @UP0 USHF.R.U32.HI UR6, URZ, UR20, UR4 ;  /* 0x00000014ff060299 */ /* 0x000fe40008011604 */
[----:B------:R-:W-:Y:S01]  /*1190*/  UIMAD.WIDE.U32 UR12, UR51, UR24, URZ ;  /* 0x00000018330c72a5 */ /* 0x000fe2000f8e00ff */
[----:B------:R-:W-:Y:S02]  /*11a0*/  UMOV UR4, UR9 ;  /* 0x0000000900047c82 */ /* 0x000fe40008000000 */
[----:B------:R-:W-:Y:S01]  /*11b0*/  UMOV UR7, UR11 ;  /* 0x0000000b00077c82 */ /* 0x000fe20008000000 */
[----:B------:R-:W-:-:S02]  /*11c0*/  @UP1 USHF.R.U32.HI UR14, URZ, UR25, UR4 ;  /* 0x00000019ff0e1299 */ /* 0x000fc40008011604 */
[----:B------:R-:W-:Y:S02]  /*11d0*/  UIMAD.WIDE.U32 UR4, UR6, UR16, URZ ;  /* 0x00000010060472a5 */ /* 0x000fe4000f8e00ff */
[----:B------:R-:W-:Y:S02]  /*11e0*/  UIMAD.WIDE.U32 UR8, UR14, UR16, URZ ;  /* 0x000000100e0872a5 */ /* 0x000fe4000f8e00ff */
[----:B------:R-:W-:-:S03]  /*11f0*/  USHF.R.U32.HI UR10, URZ, UR20, UR7 ;  /* 0x00000014ff0a7299 */ /* 0x000fc60008011607 */
[----:B------:R-:W-:Y:S01]  /*1200*/  UMOV UR4, UR5 ;  /* 0x0000000500047c82 */ /* 0x000fe20008000000 */
[----:B------:R-:W-:Y:S01]  /*1210*/  UMOV UR7, UR13 ;  /* 0x0000000d00077c82 */ /* 0x000fe20008000000 */
[----:B------:R-:W-:Y:S01]  /*1220*/  @UP4 USHF.R.U32.HI UR6, URZ, UR17, UR4 ;  /* 0x00000011ff064299 */ /* 0x000fe20008011604 */
[----:B------:R-:W-:Y:S01]  /*1230*/  UMOV UR5, UR9 ;  /* 0x0000000900057c82 */ /* 0x000fe20008000000 */
[----:B------:R-:W-:Y:S02]  /*1240*/  USHF.R.U32.HI UR7, URZ, UR25, UR7 ;  /* 0x00000019ff077299 */ /* 0x000fe40008011607 */
[----:B------:R-:W-:Y:S02]  /*1250*/  USEL UR4, UR22, UR10, !UP0 ;  /* 0x0000000a16047287 */ /* 0x000fe4000c000000 */
[----:B------:R-:W-:Y:S02]  /*1260*/  UIMAD UR6, UR6, UR18, URZ ;  /* 0x00000012060672a4 */ /* 0x000fe4000f8e02ff */
[----:B------:R-:W-:-:S02]  /*1270*/  @UP4 USHF.R.U32.HI UR14, URZ, UR17, UR5 ;  /* 0x00000011ff0e4299 */ /* 0x000fc40008011605 */
[----:B------:R-:W-:Y:S02]  /*1280*/  USEL UR5, UR51, UR7, !UP1 ;  /* 0x0000000733057287 */ /* 0x000fe4000c800000 */
[----:B------:R-:W-:Y:S02]  /*1290*/  UISETP.GE.AND UP0, UPT, UR4, UR6, UPT ;  /* 0x000000060400728c */ /* 0x000fe4000bf06270 */
[----:B------:R-:W-:Y:S02]  /*12a0*/  UIMAD UR8, UR14, UR18, URZ ;  /* 0x000000120e0872a4 */ /* 0x000fe4000f8e02ff */
[----:B------:R-:W-:Y:S02]  /*12b0*/  UIMAD.WIDE.U32 UR6, UR4, UR16, URZ ;  /* 0x00000010040672a5 */ /* 0x000fe4000f8e00ff */
[----:B------:R-:W-:Y:S02]  /*12c0*/  UISETP.GE.OR UP0, UPT, UR5, UR8, UP0 ;  /* 0x000000080500728c */ /* 0x000fe40008706670 */
[----:B------:R-:W-:-:S02]  /*12d0*/  UIMAD.WIDE.U32 UR8, UR5, UR16, URZ ;  /* 0x00000010050872a5 */ /* 0x000fc4000f8e00ff */
[----:B------:R-:W-:Y:S01]  /*12e0*/  UIADD3 UR10, UPT, UPT, -UR4, URZ, URZ ;  /* 0x000000ff040a7290 */ /* 0x000fe2000fffe1ff */
[----:B------:R-:W-:Y:S02]  /*12f0*/  UMOV UR6, UR7 ;  /* 0x0000000700067c82 */ /* 0x000fe40008000000 */
[----:B------:R-:W-:Y:S02]  /*1300*/  USHF.R.U32.HI UR6, URZ, UR17, UR6 ;  /* 0x00000011ff067299 */ /* 0x000fe40008011606 */
[----:B------:R-:W-:Y:S02]  /*1310*/  UIMAD UR10, UR26, UR10, UR22 ;  /* 0x0000000a1a0a72a4 */ /* 0x000fe4000f8e0216 */
[----:B------:R-:W-:Y:S01]  /*1320*/  USEL UR6, UR4, UR6, !UP4 ;  /* 0x0000000604067287 */ /* 0x000fe2000e000000 */
[----:B------:R-:W-:Y:S01]  /*1330*/  @!UP0 UMOV UR7, UR9 ;  /* 0x0000000900078c82 */ /* 0x000fe20008000000 */
[----:B------:R-:W-:Y:S02]  /*1340*/  UIADD3 UR9, UPT, UPT, -UR5, URZ, URZ ;  /* 0x000000ff05097290 */ /* 0x000fe4000fffe1ff */
[----:B------:R-:W-:-:S02]  /*1350*/  @!UP0 USHF.R.U32.HI UR7, URZ, UR17, UR7 ;  /* 0x00000011ff078299 */ /* 0x000fc40008011607 */
[----:B------:R-:W-:Y:S02]  /*1360*/  UIADD3 UR8, UPT, UPT, -UR6, URZ, URZ ;  /* 0x000000ff06087290 */ /* 0x000fe4000fffe1ff */
[----:B------:R-:W-:Y:S02]  /*1370*/  @!UP0 USEL UR7, UR5, UR7, !UP4 ;  /* 0x0000000705078287 */ /* 0x000fe4000e000000 */
[----:B------:R-:W-:Y:S02]  /*1380*/  UIMAD UR8, UR18, UR8, UR4 ;  /* 0x00000008120872a4 */ /* 0x000fe4000f8e0204 */
[----:B------:R-:W-:Y:S02]  /*1390*/  @!UP0 UIADD3 UR6, UPT, UPT, UR6, -UR7, URZ ;  /* 0x8000000706068290 */ /* 0x000fe4000fffe0ff */
[----:B------:R-:W-:Y:S02]  /*13a0*/  @!UP0 UIMAD UR8, UR8, UR14, UR7 ;  /* 0x0000000e080882a4 */ /* 0x000fe4000f8e0207 */
[----:B------:R-:W-:-:S02]  /*13b0*/  @!UP0 UIMAD UR4, UR6, UR18, UR5 ;  /* 0x00000012060482a4 */ /* 0x000fc4000f8e0205 */
[----:B------:R-:W-:Y:S02]  /*13c0*/  UIMAD UR6, UR19, UR9, UR51 ;  /* 0x00000009130672a4 */ /* 0x000fe4000f8e0233 */
[----:B------:R-:W-:Y:S01]  /*13d0*/  UIMAD UR22, UR4, UR26, UR10 ;  /* 0x0000001a041672a4 */ /* 0x000fe2000f8e020a */
[----:B------:R-:W-:Y:S02]  /*13e0*/  @!UP0 UMOV UR5, UR8 ;  /* 0x0000000800058c82 */ /* 0x000fe40008000000 */
[----:B------:R-:W-:-:S12]  /*13f0*/  UIMAD UR51, UR5, UR19, UR6 ;  /* 0x00000013053372a4 */ /* 0x000fd8000f8e0206 */
.L_x_15:
[----:B------:R-:W1:Y:S02]  /*1400*/  LDCU UR4, c[0x0][0xc30] ;  /* 0x00018600ff0477ac */ /* 0x000e640008000800 */
[----:B-1----:R-:W-:-:S09]  /*1410*/  UISETP.NE.AND UP0, UPT, UR4, 0x1, UPT ;  /* 0x000000010400788c */ /* 0x002fd2000bf05270 */
[----:B------:R-:W-:Y:S05]  /*1420*/  BRA.U UP0, `(.L_x_16) ;  /* 0x0000000100447547 */ /* 0x000fea000b800000 */
[----:B------:R-:W1:Y:S01]  /*1430*/  LDCU.128 UR8, c[0x0][0xc10] ;  /* 0x00018200ff0877ac */ /* 0x000e620008000c00 */
[----:B------:R-:W2:Y:S01]  /*1440*/  LDCU UR12, c[0x0][0xc0c] ;  /* 0x00018180ff0c77ac */ /* 0x000ea20008000800 */
[----:B------:R-:W3:Y:S01]  /*1450*/  LDCU UR13, c[0x0][0xc20] ;  /* 0x00018400ff0d77ac */ /* 0x000ee20008000800 */
[----:B-1----:R-:W-:Y:S02]  /*1460*/  UIMAD.WIDE.U32 UR6, UR51, UR8, URZ ;  /* 0x00000008330672a5 */ /* 0x002fe4000f8e00ff */
[----:B------:R-:W-:Y:S02]  /*1470*/  UIMAD.WIDE.U32 UR4, UR22, UR11, URZ ;  /* 0x0000000b160472a5 */ /* 0x000fe4000f8e00ff */
[----:B--2---:R-:W-:Y:S02]  /*1480*/  UISETP.NE.AND UP1, UPT, UR12, 0x1, UPT ;  /* 0x000000010c00788c */ /* 0x004fe4000bf25270 */
[----:B------:R-:W-:Y:S01]  /*1490*/  UISETP.NE.AND UP0, UPT, UR10, 0x1, UPT ;  /* 0x000000010a00788c */ /* 0x000fe2000bf05270 */
[----:B------:R-:W-:-:S02]  /*14a0*/  UMOV UR6, UR7 ;  /* 0x0000000700067c82 */ /* 0x000fc40008000000 */
[----:B------:R-:W-:Y:S01]  /*14b0*/  UMOV UR4, UR5 ;  /* 0x0000000500047c82 */ /* 0x000fe20008000000 */
[----:B------:R-:W-:Y:S02]  /*14c0*/  USHF.R.U32.HI UR6, URZ, UR9, UR6 ;  /* 0x00000009ff067299 */ /* 0x000fe40008011606 */
[----:B---3--:R-:W-:Y:S02]  /*14d0*/  USHF.R.U32.HI UR4, URZ, UR13, UR4 ;  /* 0x0000000dff047299 */ /* 0x008fe40008011604 */
[----:B------:R-:W-:Y:S02]  /*14e0*/  USEL UR5, UR51, UR6, !UP1 ;  /* 0x0000000633057287 */ /* 0x000fe4000c800000 */
[----:B------:R-:W-:-:S04]  /*14f0*/  USEL UR4, UR22, UR4, !UP0 ;  /* 0x0000000416047287 */ /* 0x000fc8000c000000 */
[----:B------:R-:W-:Y:S02]  /*1500*/  UIADD3 UR6, UPT, UPT, UR5, -UR4, URZ ;  /* 0x8000000405067290 */ /* 0x000fe4000fffe0ff */
[----:B------:R-:W-:Y:S02]  /*1510*/  UIADD3 UR4, UPT, UPT, -UR5, UR4, URZ ;  /* 0x0000000405047290 */ /* 0x000fe4000fffe1ff */
[----:B------:R-:W-:Y:S02]  /*1520*/  UIMAD UR22, UR6, UR10, UR22 ;  /* 0x0000000a061672a4 */ /* 0x000fe4000f8e0216 */
[----:B------:R-:W-:-:S12]  /*1530*/  UIMAD UR51, UR4, UR12, UR51 ;  /* 0x0000000c043372a4 */ /* 0x000fd8000f8e0233 */
.L_x_16:
[----:B------:R-:W-:Y:S01]  /*1540*/  BAR.SYNC.DEFER_BLOCKING 0x0 ;  /* 0x0000000000007b1d */ /* 0x000fe20000010000 */
[----:B------:R-:W-:Y:S01]  /*1550*/  UISETP.NE.AND UP0, UPT, UR15, 0x2, UPT ;  /* 0x000000020f00788c */ /* 0x000fe2000bf05270 */
[----:B------:R-:W-:Y:S02]  /*1560*/  ISETP.NE.OR P2, PT, R0, 0x2, !P2 ;  /* 0x000000020000780c */ /* 0x000fe40005745670 */
[----:B------:R-:W-:Y:S02]  /*1570*/  LOP3.LUT R0, R50, 0x1f, RZ, 0xc0, !PT ;  /* 0x0000001f32007812 */ /* 0x000fe400078ec0ff */
[----:B------:R-:W1:Y:S04]  /*1580*/  LDCU UR39, c[0x0][0xc24] ;  /* 0x00018480ff2777ac */ /* 0x000e680008000800 */
[----:B------:R-:W-:Y:S05]  /*1590*/  BRA.U UP0, `(.L_x_17) ;  /* 0x0000002500a07547 */ /* 0x000fea000b800000 */
[----:B------:R-:W2:Y:S01]  /*15a0*/  LDCU UR5, c[0x0][0x388] ;  /* 0x00007100ff0577ac */ /* 0x000ea20008000800 */
[----:B------:R-:W-:Y:S01]  /*15b0*/  PLOP3.LUT P1, PT, PT, PT, UP2, 0x80, 0x8 ;  /* 0x000000000008781c */ /* 0x000fe20003f2f028 */
[----:B------:R-:W-:Y:S01]  /*15c0*/  IMAD.MOV.U32 R2, RZ, RZ, RZ ;  /* 0x000000ffff027224 */ /* 0x000fe200078e00ff */
[----:B------:R-:W-:Y:S01]  /*15d0*/  ISETP.EQ.OR P3, PT, R0, RZ, P2 ;  /* 0x000000ff0000720c */ /* 0x000fe20001762670 */
[----:B------:R-:W3:Y:S01]  /*15e0*/  LDCU UR8, c[0x0][0x38c] ;  /* 0x00007180ff0877ac */ /* 0x000ee20008000800 */
[----:B------:R-:W-:Y:S01]  /*15f0*/  PLOP3.LUT P1, PT, P1, PT, PT, 0x8, 0x80 ;  /* 0x000000000080781c */ /* 0x000fe20000f2e170 */
[----:B------:R-:W4:Y:S01]  /*1600*/  LDCU.64 UR6, c[0x0][0x390] ;  /* 0x00007200ff0677ac */ /* 0x000f220008000a00 */
[----:B------:R-:W1:Y:S01]  /*1610*/  LDCU UR53, c[0x0][0x370] ;  /* 0x00006e00ff3577ac */ /* 0x000e620008000800 */
[----:B------:R-:W1:Y:S01]  /*1620*/  LDCU.64 UR42, c[0x0][0x348] ;  /* 0x00006900ff2a77ac */ /* 0x000e620008000a00 */
[----:B--2---:R-:W-:Y:S01]  /*1630*/  UIADD3 UR5, UPT, UPT, UR5, 0x1f, URZ ;  /* 0x0000001f05057890 */ /* 0x004fe2000fffe0ff */
[----:B------:R-:W2:Y:S03]  /*1640*/  LDCU UR52, c[0x0][0x374] ;  /* 0x00006e80ff3477ac */ /* 0x000ea60008000800 */
[----:B------:R-:W-:Y:S01]  /*1650*/  USHF.R.S32.HI UR4, URZ, 0x1f, UR5 ;  /* 0x0000001fff047899 */ /* 0x000fe20008011405 */
[----:B------:R-:W-:Y:S01]  /*1660*/  UMOV UR26, 0x1 ;  /* 0x00000001001a7882 */ /* 0x000fe20000000000 */
[----:B------:R-:W-:-:S02]  /*1670*/  UMOV UR30, URZ ;  /* 0x000000ff001e7c82 */ /* 0x000fc40008000000 */
[----:B------:R-:W-:Y:S01]  /*1680*/  ULEA.HI UR4, UR4, UR5, URZ, 0x5 ;  /* 0x0000000504047291 */ /* 0x000fe2000f8f28ff */
[----:B------:R-:W-:Y:S01]  /*1690*/  UMOV UR31, URZ ;  /* 0x000000ff001f7c82 */ /* 0x000fe20008000000 */
[----:B------:R-:W-:Y:S02]  /*16a0*/  UMOV UR38, URZ ;  /* 0x000000ff00267c82 */ /* 0x000fe40008000000 */
[----:B------:R-:W-:-:S04]  /*16b0*/  USHF.R.S32.HI UR4, URZ, 0x5, UR4 ;  /* 0x00000005ff047899 */ /* 0x000fc80008011404 */
[----:B---3--:R-:W-:-:S04]  /*16c0*/  UIMAD UR4, UR4, UR8, URZ ;  /* 0x00000008040472a4 */ /* 0x008fc8000f8e02ff */
[----:B----4-:R-:W-:-:S04]  /*16d0*/  UIMAD UR4, UR4, UR6, URZ ;  /* 0x00000006040472a4 */ /* 0x010fc8000f8e02ff */
[----:B------:R-:W-:-:S04]  /*16e0*/  UIMAD UR54, UR4, UR7, URZ ;  /* 0x00000007043672a4 */ /* 0x000fc8000f8e02ff */
[----:B------:R-:W-:Y:S02]  /*16f0*/  UISETP.NE.AND UP1, UPT, UR54, URZ, UPT ;  /* 0x000000ff3600728c */ /* 0x000fe4000bf25270 */
[----:B------:R-:W-:-:S04]  /*1700*/  UISETP.LT.U32.AND UP0, UPT, UR54, 0x1a, UPT ;  /* 0x0000001a3600788c */ /* 0x000fc8000bf01070 */
[----:B------:R-:W-:-:S04]  /*1710*/  USEL UR4, UR54, 0x1a, UP0 ;  /* 0x0000001a36047887 */ /* 0x000fc80008000000 */
[----:B------:R-:W-:Y:S02]  /*1720*/  UIADD3 UR5, UPT, UPT, UR4, -0x1, URZ ;  /* 0xffffffff04057890 */ /* 0x000fe4000fffe0ff */
[----:B------:R-:W-:Y:S02]  /*1730*/  @!UP1 UIADD3 UR5, UPT, UPT, UR4, URZ, URZ ;  /* 0x000000ff04059290 */ /* 0x000fe4000fffe0ff */
[----:B------:R-:W-:Y:S02]  /*1740*/  UIADD3 UR50, UPT, UPT, UR54, -UR4, URZ ;  /* 0x8000000436327290 */ /* 0x000fe4000fffe0ff */
[----:B-12---:R-:W-:-:S12]  /*1750*/  UIADD3 UR55, UPT, UPT, UR5, 0x1, URZ ;  /* 0x0000000105377890 */ /* 0x006fd8000fffe0ff */
.L_x_33:
[----:B------:R-:W1:Y:S01]  /*1760*/  S2UR UR36, SR_CgaCtaId ;  /* 0x00000000002479c3 */ /* 0x000e620000008800 */
[----:B------:R-:W-:Y:S01]  /*1770*/  UMOV UR4, 0x400 ;  /* 0x0000040000047882 */ /* 0x000fe20000000000 */
[----:B------:R-:W-:Y:S01]  /*1780*/  MOV R0, UR26 ;  /* 0x0000001a00007c02 */ /* 0x000fe20008000f00 */
[----:B------:R-:W-:Y:S02]  /*1790*/  UISETP.NE.AND UP0, UPT, UR54, URZ, UPT ;  /* 0x000000ff3600728c */ /* 0x000fe4000bf05270 */
[----:B------:R-:W-:Y:S01]  /*17a0*/  USHF.L.U32 UR18, UR22, 0x6, URZ ;  /* 0x0000000616127899 */ /* 0x000fe200080006ff */
[----:B------:R-:W-:Y:S01]  /*17b0*/  SHF.L.U32 R0, R0, 0x1f, RZ ;  /* 0x0000001f00007819 */ /* 0x000fe200000006ff */
[----:B------:R-:W-:Y:S01]  /*17c0*/  USHF.L.U32 UR44, UR51, 0x6, URZ ;  /* 0x00000006332c7899 */ /* 0x000fe200080006ff */
[----:B------:R-:W-:Y:S01]  /*17d0*/  UMOV UR27, URZ ;  /* 0x000000ff001b7c82 */ /* 0x000fe20008000000 */
[----:B------:R-:W-:Y:S01]  /*17e0*/  UMOV UR22, URZ ;  /* 0x000000ff00167c82 */ /* 0x000fe20008000000 */
[----:B------:R-:W-:Y:S01]  /*17f0*/  UMOV UR21, URZ ;  /* 0x000000ff00157c82 */ /* 0x000fe20008000000 */
[----:B------:R-:W-:Y:S01]  /*1800*/  UMOV UR20, URZ ;  /* 0x000000ff00147c82 */ /* 0x000fe20008000000 */
[----:B-1----:R-:W-:-:S04]  /*1810*/  ULEA UR36, UR36, UR4, 0x18 ;  /* 0x0000000424247291 */ /* 0x002fc8000f8ec0ff */
[----:B------:R-:W-:-:S09]  /*1820*/  ULEA UR4, UR30, UR36, 0x3 ;  /* 0x000000241e047291 */ /* 0x000fd2000f8e18ff */
[----:B------:R1:W2:Y:S01]  /*1830*/  SYNCS.PHASECHK.TRANS64.TRYWAIT P0, [UR4+0xd0], R0 ;  /* 0x0000d000ff0075a7 */ /* 0x0002a20008001104 */
[----:B------:R-:W-:Y:S05]  /*1840*/  BRA.U !UP0, `(.L_x_18) ;  /* 0x0000000508947547 */ /* 0x000fea000b800000 */
[----:B------:R-:W3:Y:S01]  /*1850*/  LDCU.128 UR12, c[0x0][0x480] ;  /* 0x00009000ff0c77ac */ /* 0x000ee20008000c00 */
[----:B------:R-:W4:Y:S01]  /*1860*/  LDCU.128 UR8, c[0x0][0x490] ;  /* 0x00009200ff0877ac */ /* 0x000f220008000c00 */
[----:B------:R-:W1:Y:S01]  /*1870*/  LDCU.64 UR20, c[0x0][0x4c0] ;  /* 0x00009800ff1477ac */ /* 0x000e620008000a00 */
[----:B------:R-:W1:Y:S01]  /*1880*/  LDCU.64 UR16, c[0x0][0x4f0] ;  /* 0x00009e00ff1077ac */ /* 0x000e620008000a00 */
[----:B------:R-:W1:Y:S01]  /*1890*/  LDCU UR19, c[0x0][0x4c8] ;  /* 0x00009900ff1377ac */ /* 0x000e620008000800 */
[----:B---3--:R-:W-:Y:S02]  /*18a0*/  UIMAD.WIDE.U32 UR4, UR44, UR13, URZ ;  /* 0x0000000d2c0472a5 */ /* 0x008fe4000f8e00ff */
[----:B------:R-:W-:Y:S02]  /*18b0*/  UISETP.NE.AND UP0, UPT, UR12, 0x1, UPT ;  /* 0x000000010c00788c */ /* 0x000fe4000bf05270 */
[----:B------:R-:W-:Y:S01]  /*18c0*/  USHF.R.U32.HI UR5, URZ, UR14, UR5 ;  /* 0x0000000eff057299 */ /* 0x000fe20008011605 */
[----:B------:R-:W3:Y:S03]  /*18d0*/  LDCU UR45, c[0x0][0x38c] ;  /* 0x00007180ff2d77ac */ /* 0x000ee60008000800 */
[----:B------:R-:W-:-:S02]  /*18e0*/  USEL UR5, UR44, UR5, !UP0 ;  /* 0x000000052c057287 */ /* 0x000fc4000c000000 */
[----:B------:R-:W-:Y:S02]  /*18f0*/  UISETP.NE.AND UP0, UPT, UR15, 0x1, UPT ;  /* 0x000000010f00788c */ /* 0x000fe4000bf05270 */
[----:B----4-:R-:W-:Y:S01]  /*1900*/  UIMAD.WIDE.U32 UR6, UR5, UR8, URZ ;  /* 0x00000008050672a5 */ /* 0x010fe2000f8e00ff */
[----:B------:R-:W4:Y:S01]  /*1910*/  LDCU UR8, c[0x0][0x4a0] ;  /* 0x00009400ff0877ac */ /* 0x000f220008000800 */
[----:B------:R-:W1:Y:S05]  /*1920*/  LDCU UR23, c[0x0][0x4cc] ;  /* 0x00009980ff1777ac */ /* 0x000e6a0008000800 */
[----:B------:R-:W-:Y:S01]  /*1930*/  UMOV UR4, UR7 ;  /* 0x0000000700047c82 */ /* 0x000fe20008000000 */
[----:B------:R-:W1:Y:S01]  /*1940*/  LDCU.64 UR40, c[0x0][0x390] ;  /* 0x00007200ff2877ac */ /* 0x000e620008000a00 */
[----:B------:R-:W-:Y:S01]  /*1950*/  USHF.R.U32.HI UR4, URZ, UR9, UR4 ;  /* 0x00000009ff047299 */ /* 0x000fe20008011604 */
[----:B------:R-:W1:Y:S03]  /*1960*/  LDCU UR9, c[0x0][0x4ec] ;  /* 0x00009d80ff0977ac */ /* 0x000e660008000800 */
[----:B------:R-:W-:-:S02]  /*1970*/  USEL UR4, UR5, UR4, !UP0 ;  /* 0x0000000405047287 */ /* 0x000fc4000c000000 */
[----:B------:R-:W-:Y:S02]  /*1980*/  UISETP.NE.AND UP0, UPT, UR10, 0x1, UPT ;  /* 0x000000010a00788c */ /* 0x000fe4000bf05270 */
[----:B------:R-:W-:Y:S01]  /*1990*/  UIMAD.WIDE.U32 UR6, UR4, UR11, URZ ;  /* 0x0000000b040672a5 */ /* 0x000fe2000f8e00ff */
[----:B------:R-:W1:Y:S01]  /*19a0*/  LDCU.64 UR24, c[0x0][0x4d0] ;  /* 0x00009a00ff1877ac */ /* 0x000e620008000a00 */
[----:B------:R-:W-:-:S05]  /*19b0*/  UIADD3 UR38, UPT, UPT, UR55, UR31, URZ ;  /* 0x0000001f37267290 */ /* 0x000fca000fffe0ff */
[----:B------:R-:W-:Y:S01]  /*19c0*/  UMOV UR6, UR7 ;  /* 0x0000000700067c82 */ /* 0x000fe20008000000 */
[----:B------:R-:W-:Y:S02]  /*19d0*/  UIADD3 UR7, UPT, UPT, -UR4, URZ, URZ ;  /* 0x000000ff04077290 */ /* 0x000fe4000fffe1ff */
[----:B----4-:R-:W-:Y:S02]  /*19e0*/  USHF.R.U32.HI UR6, URZ, UR8, UR6 ;  /* 0x00000008ff067299 */ /* 0x010fe40008011606 */
[----:B------:R-:W-:Y:S02]  /*19f0*/  UIADD3 UR8, UPT, UPT, -UR5, URZ, URZ ;  /* 0x000000ff05087290 */ /* 0x000fe4000fffe1ff */
[----:B------:R-:W-:Y:S02]  /*1a00*/  USEL UR14, UR4, UR6, !UP0 ;  /* 0x00000006040e7287 */ /* 0x000fe4000c000000 */
[----:B------:R-:W-:Y:S02]  /*1a10*/  UIMAD UR7, UR15, UR7, UR5 ;  /* 0x000000070f0772a4 */ /* 0x000fe4000f8e0205 */
[----:B------:R-:W-:-:S02]  /*1a20*/  UIADD3 UR6, UPT, UPT, -UR14, URZ, URZ ;  /* 0x000000ff0e067290 */ /* 0x000fc4000fffe1ff */
[----:B------:R-:W-:Y:S02]  /*1a30*/  UIMAD UR8, UR12, UR8, UR44 ;  /* 0x000000080c0872a4 */ /* 0x000fe4000f8e022c */
[----:B------:R-:W-:Y:S02]  /*1a40*/  UIMAD UR13, UR10, UR6, UR4 ;  /* 0x000000060a0d72a4 */ /* 0x000fe4000f8e0204 */
[----:B-1----:R-:W-:Y:S02]  /*1a50*/  UIMAD UR11, UR8, UR20, UR9 ;  /* 0x00000014080b72a4 */ /* 0x002fe4000f8e0209 */
[----:B------:R-:W-:Y:S01]  /*1a60*/  UIMAD UR12, UR7, UR21, UR16 ;  /* 0x00000015070c72a4 */ /* 0x000fe2000f8e0210 */
[----:B------:R-:W1:Y:S02]  /*1a70*/  LDCU.64 UR4, c[0x0][0x4f8] ;  /* 0x00009f00ff0477ac */ /* 0x000e640008000a00 */
[----:B------:R-:W4:Y:S01]  /*1a80*/  LDCU UR6, c[0x0][0x500] ;  /* 0x0000a000ff0677ac */ /* 0x000f220008000800 */
[----:B------:R-:W-:Y:S01]  /*1a90*/  UIMAD UR13, UR13, UR19, UR17 ;  /* 0x000000130d0d72a4 */ /* 0x000fe2000f8e0211 */
[----:B------:R-:W-:Y:S01]  /*1aa0*/  UMOV UR27, URZ ;  /* 0x000000ff001b7c82 */ /* 0x000fe20008000000 */
[----:B------:R-:W-:Y:S01]  /*1ab0*/  UMOV UR7, UR30 ;  /* 0x0000001e00077c82 */ /* 0x000fe20008000000 */
[----:B------:R-:W-:Y:S01]  /*1ac0*/  UMOV UR20, URZ ;  /* 0x000000ff00147c82 */ /* 0x000fe20008000000 */
[----:B------:R-:W-:Y:S01]  /*1ad0*/  UMOV UR21, URZ ;  /* 0x000000ff00157c82 */ /* 0x000fe20008000000 */
[----:B---3--:R-:W-:-:S07]  /*1ae0*/  UMOV UR22, URZ ;  /* 0x000000ff00167c82 */ /* 0x008fce0008000000 */
.L_x_23:
[----:B------:R-:W-:Y:S01]  /*1af0*/  @!P2 MOV R3, 0x2000 ;  /* 0x000020000003a802 */ /* 0x000fe20000000f00 */
[----:B------:R-:W-:Y:S01]  /*1b00*/  ULEA UR9, UR7, UR36, 0x3 ;  /* 0x0000002407097291 */ /* 0x000fe2000f8e18ff */
[----:B--2---:R-:W-:Y:S11]  /*1b10*/  @P0 BRA `(.L_x_19) ;  /* 0x0000000000100947 */ /* 0x004ff60003800000 */
[----:B------:R-:W-:Y:S04]  /*1b20*/  MOV R4, UR26 ;  /* 0x0000001a00047c02 */ /* 0x000fe80008000f00 */
[----:B------:R-:W-:Y:S04]  /*1b30*/  SHF.L.U32 R4, R4, 0x1f, RZ ;  /* 0x0000001f04047819 */ /* 0x000fe800000006ff */
[----:B------:R-:W2:Y:S02]  /*1b40*/  SYNCS.PHASECHK.TRANS64.TRYWAIT P0, [UR9+0xd0], R4 ;  /* 0x0000d004ff0075a7 */ /* 0x000ea40008001109 */
[----:B--2---:R-:W-:Y:S05]  /*1b50*/  @!P0 BRA `(.L_x_20) ;  /* 0x0000006800f88947 */ /* 0x004fea0003800000 */
.L_x_19:
[----:B------:R3:W-:Y:S01]  /*1b60*/  @!P2 SYNCS.ARRIVE.TRANS64 RZ, [UR9], R3 ;  /* 0x00000003ffffa9a7 */ /* 0x0007e20008000009 */
[----:B------:R-:W-:Y:S04]  /*1b70*/  BSSY.RECONVERGENT B0, `(.L_x_21) ;  /* 0x0000003000007945 */ /* 0x000fe80003800200 */
[----:B------:R-:W-:Y:S05]  /*1b80*/  @P3 BRA `(.L_x_22) ;  /* 0x0000000000043947 */ /* 0x000fea0003800000 */
[----:B-1--4-:R-:W-:Y:S05]  /*1b90*/  BPT.TRAP 0x1 ;  /* 0x000000040000795c */ /* 0x012fea0000300000 */
.L_x_22:
[----:B-1--4-:R-:W-:Y:S05]  /*1ba0*/  BSYNC.RECONVERGENT B0 ;  /* 0x0000000000007941 */ /* 0x012fea0003800200 */
.L_x_21:
[----:B------:R-:W-:Y:S02]  /*1bb0*/  UIADD3 UR8, UPT, UPT, UR7, 0x1, URZ ;  /* 0x0000000107087890 */ /* 0x000fe4000fffe0ff */
[----:B------:R-:W-:Y:S02]  /*1bc0*/  UIMAD UR15, UR20, UR23, UR4 ;  /* 0x00000017140f72a4 */ /* 0x000fe4000f8e0204 */
[----:B------:R-:W-:Y:S02]  /*1bd0*/  UISETP.NE.AND UP0, UPT, UR8, 0x1a, UPT ;  /* 0x0000001a0800788c */ /* 0x000fe4000bf05270 */
[----:B------:R-:W-:Y:S02]  /*1be0*/  ULEA UR16, UR7, UR36, 0xc ;  /* 0x0000002407107291 */ /* 0x000fe4000f8e60ff */
[----:B------:R-:W-:Y:S02]  /*1bf0*/  USEL UR10, URZ, 0x1, UP0 ;  /* 0x00000001ff0a7887 */ /* 0x000fe40008000000 */
[----:B------:R-:W-:Y:S02]  /*1c00*/  USEL UR30, UR8, URZ, UP0 ;  /* 0x000000ff081e7287 */ /* 0x000fe40008000000 */
[----:B------:R-:W-:Y:S02]  /*1c10*/  ULOP3.LUT UR26, UR26, UR10, URZ, 0x3c, !UPT ;  /* 0x0000000a1a1a7292 */ /* 0x000fe4000f8e3cff */
[----:B------:R-:W-:Y:S02]  /*1c20*/  ULEA UR8, UR30, UR36, 0x3 ;  /* 0x000000241e087291 */ /* 0x000fe4000f8e18ff */
[----:B------:R-:W-:Y:S02]  /*1c30*/  UIADD3 UR34, UP0, UPT, UR42, 0x80, URZ ;  /* 0x000000802a227890 */ /* 0x000fe4000ff1e0ff */
[----:B------:R-:W-:Y:S01]  /*1c40*/  USHF.L.U32 UR10, UR27, 0x5, URZ ;  /* 0x000000051b0a7899 */ /* 0x000fe200080006ff */
[----:B--2---:R-:W-:Y:S01]  /*1c50*/  MOV R0, UR26 ;  /* 0x0000001a00007c02 */ /* 0x004fe20008000f00 */
[----:B------:R-:W-:Y:S02]  /*1c60*/  UIADD3.X UR35, UPT, UPT, URZ, UR43, URZ, UP0, !UPT ;  /* 0x0000002bff237290 */ /* 0x000fe400087fe4ff */
[----:B------:R-:W-:Y:S01]  /*1c70*/  UIADD3 UR32, UP3, UPT, UR42, 0x200, URZ ;  /* 0x000002002a207890 */ /* 0x000fe2000ff7e0ff */
[----:B------:R-:W-:Y:S01]  /*1c80*/  SHF.L.U32 R0, R0, 0x1f, RZ ;  /* 0x0000001f00007819 */ /* 0x000fe200000006ff */
[----:B------:R-:W-:Y:S02]  /*1c90*/  UIADD3 UR37, UPT, UPT, UR20, 0x1, URZ ;  /* 0x0000000114257890 */ /* 0x000fe4000fffe0ff */
[----:B------:R-:W-:Y:S01]  /*1ca0*/  UIADD3.X UR33, UPT, UPT, URZ, UR43, URZ, UP3, !UPT ;  /* 0x0000002bff217290 */ /* 0x000fe20009ffe4ff */
[----:B------:R1:W2:Y:S01]  /*1cb0*/  SYNCS.PHASECHK.TRANS64.TRYWAIT P0, [UR8+0xd0], R0 ;  /* 0x0000d000ff0075a7 */ /* 0x0002a20008001108 */
[----:B------:R-:W-:Y:S02]  /*1cc0*/  UIMAD UR8, UR21, UR24, UR5 ;  /* 0x00000018150872a4 */ /* 0x000fe4000f8e0205 */
[----:B------:R-:W-:Y:S02]  /*1cd0*/  UIMAD UR7, UR22, UR25, UR6 ;  /* 0x00000019160772a4 */ /* 0x000fe4000f8e0206 */
[----:B------:R-:W-:Y:S02]  /*1ce0*/  ULEA UR15, UR8, UR15, 0x5 ;  /* 0x0000000f080f7291 */ /* 0x000fe4000f8e28ff */
[----:B------:R-:W-:Y:S02]  /*1cf0*/  UIADD3 UR8, UPT, UPT, UR16, 0x3600, URZ ;  /* 0x0000360010087890 */ /* 0x000fe4000fffe0ff */
[----:B------:R-:W-:Y:S02]  /*1d00*/  ULEA UR7, UR7, UR15, 0xa ;  /* 0x0000000f07077291 */ /* 0x000fe4000f8e50ff */
[----:B------:R-:W-:Y:S02]  /*1d10*/  UIADD3 UR16, UPT, UPT, UR16, 0x1d600, URZ ;  /* 0x0001d60010107890 */ /* 0x000fe4000fffe0ff */
[----:B------:R-:W-:Y:S02]  /*1d20*/  UPRMT UR7, UR7, 0x5410, URZ ;  /* 0x0000541007077896 */ /* 0x000fe400080000ff */
[----:B------:R-:W-:Y:S02]  /*1d30*/  UISETP.NE.AND UP2, UPT, UR37, UR45, UPT ;  /* 0x0000002d2500728c */ /* 0x000fe4000bf45270 */
[----:B------:R-:W-:Y:S02]  /*1d40*/  UIADD3 UR29, UPT, UPT, UR21, 0x1, URZ ;  /* 0x00000001151d7890 */ /* 0x000fe4000fffe0ff */
[----:B------:R-:W-:Y:S02]  /*1d50*/  UIADD3 UR28, UPT, UPT, UR22, 0x1, URZ ;  /* 0x00000001161c7890 */ /* 0x000fe4000fffe0ff */
[----:B------:R-:W-:Y:S01]  /*1d60*/  UIADD3 UR31, UPT, UPT, UR31, 0x1, URZ ;  /* 0x000000011f1f7890 */ /* 0x000fe2000fffe0ff */
[----:B------:R4:W-:Y:S01]  /*1d70*/  UTMALDG.5D.IM2COL [UR8], [UR34], UR7 ;  /* 0x00000008220073b4 */ /* 0x0009e20008060007 */
[----:B------:R-:W-:Y:S01]  /*1d80*/  UMOV UR46, 0x0 ;  /* 0x00000000002e7882 */ /* 0x000fe20000000000 */
[----:B------:R-:W-:Y:S01]  /*1d90*/  UMOV UR47, 0x10000000 ;  /* 0x10000000002f7882 */ /* 0x000fe20000000000 */
[----:B------:R-:W-:Y:S01]  /*1da0*/  UMOV UR17, UR9 ;  /* 0x0000000900117c82 */ /* 0x000fe20008000000 */
[----:B------:R-:W-:Y:S01]  /*1db0*/  @UP2 UIADD3 UR29, UPT, UPT, UR21, URZ, URZ ;  /* 0x000000ff151d2290 */ /* 0x000fe2000fffe0ff */
[----:B------:R-:W-:Y:S03]  /*1dc0*/  UMOV UR19, UR10 ;  /* 0x0000000a00137c82 */ /* 0x000fe60008000000 */
[----:B------:R-:W-:Y:S01]  /*1dd0*/  UISETP.NE.AND UP1, UPT, UR29, UR40, UPT ;  /* 0x000000281d00728c */ /* 0x000fe2000bf25270 */
[----:B------:R3:W-:Y:S10]  /*1de0*/  UTMALDG.5D [UR16], [UR32], desc[UR46] ;  /* 0x00002e10200075b4 */ /* 0x0007f40008021000 */
[----:B------:R-:W-:Y:S04]  /*1df0*/  @UP1 UIADD3 UR28, UPT, UPT, UR22, URZ, URZ ;  /* 0x000000ff161c1290 */ /* 0x000fe8000fffe0ff */
[----:B------:R-:W-:Y:S02]  /*1e00*/  UISETP.NE.AND UP0, UPT, UR28, UR41, UPT ;  /* 0x000000291c00728c */ /* 0x000fe4000bf05270 */
[----:B----4-:R-:W-:Y:S09]  /*1e10*/  UIADD3 UR8, UPT, UPT, UR27, 0x1, URZ ;  /* 0x000000011b087890 */ /* 0x010ff2000fffe0ff */
[----:B------:R-:W-:Y:S01]  /*1e20*/  @UP0 UIADD3 UR8, UPT, UPT, UR27, URZ, URZ ;  /* 0x000000ff1b080290 */ /* 0x000fe2000fffe0ff */
[----:B------:R-:W-:Y:S06]  /*1e30*/  UMOV UR7, UR30 ;  /* 0x0000001e00077c82 */ /* 0x000fec0008000000 */
[----:B------:R-:W-:Y:S01]  /*1e40*/  UMOV UR27, UR8 ;  /* 0x00000008001b7c82 */ /* 0x000fe20008000000 */
[----:B---3--:R-:W-:Y:S02]  /*1e50*/  USEL UR22, UR28, URZ, UP0 ;  /* 0x000000ff1c167287 */ /* 0x008fe40008000000 */
[----:B------:R-:W-:Y:S02]  /*1e60*/  UISETP.NE.AND UP0, UPT, UR31, UR38, UPT ;  /* 0x000000261f00728c */ /* 0x000fe4000bf05270 */
[----:B------:R-:W-:Y:S02]  /*1e70*/  USEL UR20, UR37, URZ, UP2 ;  /* 0x000000ff25147287 */ /* 0x000fe40009000000 */
[----:B------:R-:W-:Y:S05]  /*1e80*/  USEL UR21, UR29, URZ, UP1 ;  /* 0x000000ff1d157287 */ /* 0x000fea0008800000 */
[----:B-1----:R-:W-:Y:S07]  /*1e90*/  BRA.U UP0, `(.L_x_23) ;  /* 0xfffffffd00147547 */ /* 0x002fee000b83ffff */
.L_x_18:
[----:B------:R-:W-:Y:S01]  /*1ea0*/  ULEA UR4, UR30, UR36, 0x3 ;  /* 0x000000241e047291 */ /* 0x000fe2000f8e18ff */
[----:B-1----:R-:W-:Y:S01]  /*1eb0*/  MOV R0, UR26 ;  /* 0x0000001a00007c02 */ /* 0x002fe20008000f00 */
[----:B------:R-:W-:Y:S01]  /*1ec0*/  @!P1 SYNCS.ARRIVE.TRANS64.A1T0 RZ, [UR36+0x1d8], RZ ;  /* 0x0001d8ffffff99a7 */ /* 0x000fe20008100024 */
[----:B------:R-:W-:Y:S02]  /*1ed0*/  UISETP.GE.AND UP0, UPT, UR50, 0x1, UPT ;  /* 0x000000013200788c */ /* 0x000fe4000bf06270 */
[----:B------:R-:W-:-:S04]  /*1ee0*/  SHF.L.U32 R0, R0, 0x1f, RZ ;  /* 0x0000001f00007819 */ /* 0x000fc800000006ff */
[----:B--2---:R1:W2:Y:S03]  /*1ef0*/  SYNCS.PHASECHK.TRANS64.TRYWAIT P0, [UR4+0xd0], R0 ;  /* 0x0000d000ff0075a7 */ /* 0x0042a60008001104 */
[----:B------:R-:W-:Y:S05]  /*1f00*/  BRA.U !UP0, `(.L_x_24) ;  /* 0x00000005088c7547 */ /* 0x000fea000b800000 */
[----:B------:R-:W3:Y:S01]  /*1f10*/  LDCU.128 UR8, c[0x0][0x480] ;  /* 0x00009000ff0877ac */ /* 0x000ee20008000c00 */
[----:B------:R-:W4:Y:S01]  /*1f20*/  LDCU.128 UR32, c[0x0][0x490] ;  /* 0x00009200ff2077ac */ /* 0x000f220008000c00 */
[----:B------:R-:W1:Y:S01]  /*1f30*/  LDCU.64 UR28, c[0x0][0x4c0] ;  /* 0x00009800ff1c77ac */ /* 0x000e620008000a00 */
[----:B------:R-:W1:Y:S01]  /*1f40*/  LDCU UR13, c[0x0][0x4c8] ;  /* 0x00009900ff0d77ac */ /* 0x000e620008000800 */
[----:B------:R-:W1:Y:S01]  /*1f50*/  LDCU.64 UR16, c[0x0][0x4f0] ;  /* 0x00009e00ff1077ac */ /* 0x000e620008000a00 */
[----:B---3--:R-:W-:Y:S02]  /*1f60*/  UIMAD.WIDE.U32 UR4, UR44, UR9, URZ ;  /* 0x000000092c0472a5 */ /* 0x008fe4000f8e00ff */
[----:B------:R-:W-:Y:S02]  /*1f70*/  UISETP.NE.AND UP0, UPT, UR8, 0x1, UPT ;  /* 0x000000010800788c */ /* 0x000fe4000bf05270 */
[----:B------:R-:W-:Y:S01]  /*1f80*/  USHF.R.U32.HI UR5, URZ, UR10, UR5 ;  /* 0x0000000aff057299 */ /* 0x000fe20008011605 */
[----:B------:R-:W3:Y:S03]  /*1f90*/  LDCU UR9, c[0x0][0x4a0] ;  /* 0x00009400ff0977ac */ /* 0x000ee60008000800 */
[----:B------:R-:W-:-:S02]  /*1fa0*/  USEL UR5, UR44, UR5, !UP0 ;  /* 0x000000052c057287 */ /* 0x000fc4000c000000 */
[----:B------:R-:W-:Y:S02]  /*1fb0*/  UISETP.NE.AND UP0, UPT, UR11, 0x1, UPT ;  /* 0x000000010b00788c */ /* 0x000fe4000bf05270 */
[----:B----4-:R-:W-:Y:S01]  /*1fc0*/  UIMAD.WIDE.U32 UR6, UR5, UR32, URZ ;  /* 0x00000020050672a5 */ /* 0x010fe2000f8e00ff */
[----:B------:R-:W1:Y:S01]  /*1fd0*/  LDCU UR10, c[0x0][0x4ec] ;  /* 0x00009d80ff0a77ac */ /* 0x000e620008000800 */
[----:B------:R-:W4:Y:S05]  /*1fe0*/  LDCU UR46, c[0x0][0x38c] ;  /* 0x00007180ff2e77ac */ /* 0x000f2a0008000800 */
[----:B------:R-:W-:Y:S01]  /*1ff0*/  UMOV UR4, UR7 ;  /* 0x0000000700047c82 */ /* 0x000fe20008000000 */
[----:B------:R-:W1:Y:S01]  /*2000*/  LDCU UR23, c[0x0][0x4cc] ;  /* 0x00009980ff1777ac */ /* 0x000e620008000800 */
[----:B------:R-:W-:Y:S01]  /*2010*/  USHF.R.U32.HI UR4, URZ, UR33, UR4 ;  /* 0x00000021ff047299 */ /* 0x000fe20008011604 */
[----:B------:R-:W1:Y:S03]  /*2020*/  LDCU.64 UR40, c[0x0][0x390] ;  /* 0x00007200ff2877ac */ /* 0x000e660008000a00 */
[----:B------:R-:W-:-:S02]  /*2030*/  USEL UR4, UR5, UR4, !UP0 ;  /* 0x0000000405047287 */ /* 0x000fc4000c000000 */
[----:B------:R-:W-:Y:S02]  /*2040*/  UISETP.NE.AND UP0, UPT, UR34, 0x1, UPT ;  /* 0x000000012200788c */ /* 0x000fe4000bf05270 */
[----:B------:R-:W-:Y:S01]  /*2050*/  UIMAD.WIDE.U32 UR6, UR4, UR35, URZ ;  /* 0x00000023040672a5 */ /* 0x000fe2000f8e00ff */
[----:B------:R-:W1:Y:S01]  /*2060*/  LDCU.64 UR24, c[0x0][0x4d0] ;  /* 0x00009a00ff1877ac */ /* 0x000e620008000a00 */
[----:B------:R-:W-:-:S05]  /*2070*/  UIADD3 UR38, UPT, UPT, UR50, UR38, URZ ;  /* 0x0000002632267290 */ /* 0x000fca000fffe0ff */
[----:B------:R-:W-:Y:S01]  /*2080*/  UMOV UR6, UR7 ;  /* 0x0000000700067c82 */ /* 0x000fe20008000000 */
[----:B------:R-:W-:Y:S02]  /*2090*/  UIADD3 UR7, UPT, UPT, -UR5, URZ, URZ ;  /* 0x000000ff05077290 */ /* 0x000fe4000fffe1ff */
[----:B---3--:R-:W-:Y:S02]  /*20a0*/  USHF.R.U32.HI UR6, URZ, UR9, UR6 ;  /* 0x00000009ff067299 */ /* 0x008fe40008011606 */
[----:B------:R-:W-:Y:S02]  /*20b0*/  UIMAD UR7, UR8, UR7, UR44 ;  /* 0x00000007080772a4 */ /* 0x000fe4000f8e022c */
[----:B------:R-:W-:Y:S02]  /*20c0*/  USEL UR14, UR4, UR6, !UP0 ;  /* 0x00000006040e7287 */ /* 0x000fe4000c000000 */
[----:B------:R-:W-:Y:S02]  /*20d0*/  UIADD3 UR6, UPT, UPT, -UR4, URZ, URZ ;  /* 0x000000ff04067290 */ /* 0x000fe4000fffe1ff */
[----:B------:R-:W-:-:S02]  /*20e0*/  UIADD3 UR9, UPT, UPT, -UR14, URZ, URZ ;  /* 0x000000ff0e097290 */ /* 0x000fc4000fffe1ff */
[----:B------:R-:W-:Y:S02]  /*20f0*/  UIMAD UR12, UR11, UR6, UR5 ;  /* 0x000000060b0c72a4 */ /* 0x000fe4000f8e0205 */
[----:B------:R-:W-:Y:S02]  /*2100*/  UIMAD UR9, UR34, UR9, UR4 ;  /* 0x00000009220972a4 */ /* 0x000fe4000f8e0204 */
[----:B-1----:R-:W-:Y:S01]  /*2110*/  UIMAD UR11, UR7, UR28, UR10 ;  /* 0x0000001c070b72a4 */ /* 0x002fe2000f8e020a */
[----:B------:R-:W1:Y:S02]  /*2120*/  LDCU.64 UR4, c[0x0][0x4f8] ;  /* 0x00009f00ff0477ac */ /* 0x000e640008000a00 */
[----:B------:R-:W3:Y:S01]  /*2130*/  LDCU UR6, c[0x0][0x500] ;  /* 0x0000a000ff0677ac */ /* 0x000ee20008000800 */
[----:B------:R-:W-:Y:S02]  /*2140*/  UIMAD UR12, UR12, UR29, UR16 ;  /* 0x0000001d0c0c72a4 */ /* 0x000fe4000f8e0210 */
[----:B------:R-:W-:Y:S01]  /*2150*/  UIMAD UR13, UR9, UR13, UR17 ;  /* 0x0000000d090d72a4 */ /* 0x000fe2000f8e0211 */
[----:B------:R-:W-:Y:S01]  /*2160*/  UMOV UR37, UR50 ;  /* 0x0000003200257c82 */ /* 0x000fe20008000000 */
[----:B----4-:R-:W-:-:S10]  /*2170*/  UMOV UR7, UR30 ;  /* 0x0000001e00077c82 */ /* 0x010fd40008000000 */
.L_x_29:
[----:B------:R-:W-:Y:S01]  /*2180*/  @!P2 MOV R3, 0x2000 ;  /* 0x000020000003a802 */ /* 0x000fe20000000f00 */
[----:B------:R-:W-:Y:S01]  /*2190*/  ULEA UR9, UR7, UR36, 0x3 ;  /* 0x0000002407097291 */ /* 0x000fe2000f8e18ff */
[----:B--2---:R-:W-:Y:S11]  /*21a0*/  @P0 BRA `(.L_x_25) ;  /* 0x0000000000100947 */ /* 0x004ff60003800000 */
[----:B------:R-:W-:Y:S04]  /*21b0*/  MOV R4, UR26 ;  /* 0x0000001a00047c02 */ /* 0x000fe80008000f00 */
[----:B------:R-:W-:Y:S04]  /*21c0*/  SHF.L.U32 R4, R4, 0x1f, RZ ;  /* 0x0000001f04047819 */ /* 0x000fe800000006ff */
[----:B------:R-:W2:Y:S02]  /*21d0*/  SYNCS.PHASECHK.TRANS64.TRYWAIT P0, [UR9+0xd0], R4 ;  /* 0x0000d004ff0075a7 */ /* 0x000ea40008001109 */
[----:B--2---:R-:W-:Y:S05]  /*21e0*/  @!P0 BRA `(.L_x_26) ;  /* 0x00000064006c8947 */ /* 0x004fea0003800000 */
.L_x_25:
[----:B------:R4:W-:Y:S01]  /*21f0*/  @!P2 SYNCS.ARRIVE.TRANS64 RZ, [UR9], R3 ;  /* 0x00000003ffffa9a7 */ /* 0x0009e20008000009 */
[----:B------:R-:W-:Y:S04]  /*2200*/  BSSY.RECONVERGENT B0, `(.L_x_27) ;  /* 0x0000003000007945 */ /* 0x000fe80003800200 */
[----:B------:R-:W-:Y:S05]  /*2210*/  @P3 BRA `(.L_x_28) ;  /* 0x0000000000043947 */ /* 0x000fea0003800000 */
[----:B-1-3--:R-:W-:Y:S05]  /*2220*/  BPT.TRAP 0x1 ;  /* 0x000000040000795c */ /* 0x00afea0000300000 */
.L_x_28:
[----:B-1-3--:R-:W-:Y:S05]  /*2230*/  BSYNC.RECONVERGENT B0 ;  /* 0x0000000000007941 */ /* 0x00afea0003800200 */
.L_x_27:
        /* <DEDUP_REMOVED lines=8> */
[----:B------:R-:W-:Y:S02]  /*22c0*/  UIMAD UR10, UR21, UR24, UR5 ;  /* 0x00000018150a72a4 */ /* 0x000fe4000f8e0205 */
[----:B------:R-:W-:Y:S01]  /*22d0*/  UIMAD UR7, UR22, UR25, UR6 ;  /* 0x00000019160772a4 */ /* 0x000fe2000f8e0206 */
[----:B--2---:R-:W-:Y:S01]  /*22e0*/  MOV R0, UR26 ;  /* 0x0000001a00007c02 */ /* 0x004fe20008000f00 */
[----:B------:R-:W-:Y:S02]  /*22f0*/  ULEA UR10, UR10, UR15, 0x5 ;  /* 0x0000000f0a0a7291 */ /* 0x000fe4000f8e28ff */
[----:B------:R-:W-:Y:S01]  /*2300*/  UIADD3 UR34, UP0, UPT, UR42, 0x80, URZ ;  /* 0x000000802a227890 */ /* 0x000fe2000ff1e0ff */
[----:B------:R-:W-:Y:S01]  /*2310*/  SHF.L.U32 R0, R0, 0x1f, RZ ;  /* 0x0000001f00007819 */ /* 0x000fe200000006ff */
[----:B------:R-:W-:Y:S02]  /*2320*/  ULEA UR7, UR7, UR10, 0xa ;  /* 0x0000000a07077291 */ /* 0x000fe4000f8e50ff */
[----:B------:R-:W-:Y:S01]  /*2330*/  USHF.L.U32 UR19, UR27, 0x5, URZ ;  /* 0x000000051b137899 */ /* 0x000fe200080006ff */
[----:B------:R1:W2:Y:S01]  /*2340*/  SYNCS.PHASECHK.TRANS64.TRYWAIT P0, [UR8+0xd0], R0 ;  /* 0x0000d000ff0075a7 */ /* 0x0002a20008001108 */
[----:B------:R-:W-:Y:S02]  /*2350*/  UIADD3.X UR35, UPT, UPT, URZ, UR43, URZ, UP0, !UPT ;  /* 0x0000002bff237290 */ /* 0x000fe400087fe4ff */
[----:B------:R-:W-:Y:S02]  /*2360*/  UIADD3 UR8, UPT, UPT, UR16, 0x3600, URZ ;  /* 0x0000360010087890 */ /* 0x000fe4000fffe0ff */
[----:B------:R-:W-:Y:S02]  /*2370*/  UPRMT UR7, UR7, 0x5410, URZ ;  /* 0x0000541007077896 */ /* 0x000fe400080000ff */
[----:B------:R-:W-:Y:S02]  /*2380*/  UIADD3 UR32, UP3, UPT, UR42, 0x200, URZ ;  /* 0x000002002a207890 */ /* 0x000fe4000ff7e0ff */
[----:B------:R-:W-:Y:S02]  /*2390*/  UIADD3 UR16, UPT, UPT, UR16, 0x1d600, URZ ;  /* 0x0001d60010107890 */ /* 0x000fe4000fffe0ff */
[----:B------:R-:W-:Y:S02]  /*23a0*/  UIADD3.X UR33, UPT, UPT, URZ, UR43, URZ, UP3, !UPT ;  /* 0x0000002bff217290 */ /* 0x000fe40009ffe4ff */
[----:B------:R-:W-:Y:S02]  /*23b0*/  UIADD3 UR31, UPT, UPT, UR20, 0x1, URZ ;  /* 0x00000001141f7890 */ /* 0x000fe4000fffe0ff */
[----:B------:R-:W-:Y:S02]  /*23c0*/  UIADD3 UR29, UPT, UPT, UR21, 0x1, URZ ;  /* 0x00000001151d7890 */ /* 0x000fe4000fffe0ff */
[----:B------:R-:W-:Y:S02]  /*23d0*/  UISETP.NE.AND UP2, UPT, UR31, UR46, UPT ;  /* 0x0000002e1f00728c */ /* 0x000fe4000bf45270 */
[----:B------:R-:W-:Y:S01]  /*23e0*/  UIADD3 UR28, UPT, UPT, UR22, 0x1, URZ ;  /* 0x00000001161c7890 */ /* 0x000fe2000fffe0ff */
[----:B------:R-:W-:Y:S01]  /*23f0*/  UMOV UR10, UR19 ;  /* 0x00000013000a7c82 */ /* 0x000fe20008000000 */
[----:B------:R-:W-:Y:S01]  /*2400*/  UMOV UR44, 0x0 ;  /* 0x00000000002c7882 */ /* 0x000fe20000000000 */
[----:B------:R3:W-:Y:S01]  /*2410*/  UTMALDG.5D.IM2COL [UR8], [UR34], UR7 ;  /* 0x00000008220073b4 */ /* 0x0007e20008060007 */
[----:B------:R-:W-:Y:S01]  /*2420*/  UMOV UR45, 0x10000000 ;  /* 0x10000000002d7882 */ /* 0x000fe20000000000 */
[----:B------:R-:W-:Y:S04]  /*2430*/  UMOV UR17, UR9 ;  /* 0x0000000900117c82 */ /* 0x000fe80008000000 */
[----:B------:R-:W-:Y:S01]  /*2440*/  @UP2 UIADD3 UR29, UPT, UPT, UR21, URZ, URZ ;  /* 0x000000ff151d2290 */ /* 0x000fe2000fffe0ff */
[----:B------:R4:W-:Y:S03]  /*2450*/  UTMALDG.5D [UR16], [UR32], desc[UR44] ;  /* 0x00002c10200075b4 */ /* 0x0009e60008021000 */
[----:B------:R-:W-:Y:S11]  /*2460*/  UISETP.NE.AND UP1, UPT, UR29, UR40, UPT ;  /* 0x000000281d00728c */ /* 0x000ff6000bf25270 */
[----:B------:R-:W-:Y:S04]  /*2470*/  @UP1 UIADD3 UR28, UPT, UPT, UR22, URZ, URZ ;  /* 0x000000ff161c1290 */ /* 0x000fe8000fffe0ff */
[----:B------:R-:W-:Y:S02]  /*2480*/  UISETP.NE.AND UP0, UPT, UR28, UR41, UPT ;  /* 0x000000291c00728c */ /* 0x000fe4000bf05270 */
[----:B---3--:R-:W-:Y:S09]  /*2490*/  UIADD3 UR8, UPT, UPT, UR27, 0x1, URZ ;  /* 0x000000011b087890 */ /* 0x008ff2000fffe0ff */
[----:B------:R-:W-:Y:S02]  /*24a0*/  @UP0 UIADD3 UR8, UPT, UPT, UR27, URZ, URZ ;  /* 0x000000ff1b080290 */ /* 0x000fe4000fffe0ff */
[----:B------:R-:W-:Y:S05]  /*24b0*/  UIADD3 UR7, UPT, UPT, UR37, -0x1, URZ ;  /* 0xffffffff25077890 */ /* 0x000fea000fffe0ff */
[----:B------:R-:W-:Y:S01]  /*24c0*/  UMOV UR27, UR8 ;  /* 0x00000008001b7c82 */ /* 0x000fe20008000000 */
[----:B----4-:R-:W-:Y:S02]  /*24d0*/  USEL UR22, UR28, URZ, UP0 ;  /* 0x000000ff1c167287 */ /* 0x010fe40008000000 */
[----:B------:R-:W-:Y:S02]  /*24e0*/  UISETP.GT.U32.AND UP0, UPT, UR37, 0x1, UPT ;  /* 0x000000012500788c */ /* 0x000fe4000bf04070 */
[----:B------:R-:W-:Y:S02]  /*24f0*/  USEL UR20, UR31, URZ, UP2 ;  /* 0x000000ff1f147287 */ /* 0x000fe40009000000 */
[----:B------:R-:W-:Y:S01]  /*2500*/  USEL UR21, UR29, URZ, UP1 ;  /* 0x000000ff1d157287 */ /* 0x000fe20008800000 */
[----:B------:R-:W-:Y:S01]  /*2510*/  UMOV UR37, UR7 ;  /* 0x0000000700257c82 */ /* 0x000fe20008000000 */
[----:B------:R-:W-:Y:S03]  /*2520*/  UMOV UR7, UR30 ;  /* 0x0000001e00077c82 */ /* 0x000fe60008000000 */
[----:B-1----:R-:W-:Y:S07]  /*2530*/  BRA.U UP0, `(.L_x_29) ;  /* 0xfffffffd00107547 */ /* 0x002fee000b83ffff */
.L_x_24:
[----:B------:R-:W-:Y:S01]  /*2540*/  SHF.L.U32 R3, R2, 0x1f, RZ ;  /* 0x0000001f02037819 */ /* 0x000fe200000006ff */
[----:B------:R-:W-:-:S03]  /*2550*/  NOP ;  /* 0x0000000000007918 */ /* 0x000fc60000000000 */
[----:B--2---:R-:W2:Y:S02]  /*2560*/  SYNCS.PHASECHK.TRANS64.TRYWAIT P0, [UR36+0x1e0], R3 ;  /* 0x0001e003ff0075a7 */ /* 0x004ea40008001124 */
[----:B--2---:R-:W-:Y:S05]  /*2570*/  @!P0 BRA `(.L_x_30) ;  /* 0x0000006000a08947 */ /* 0x004fea0003800000 */
.L_x_133:
[----:B------:R-:W2:Y:S01]  /*2580*/  LDS.128 R4, [UR36+0x220] ;  /* 0x00022024ff047984 */ /* 0x000ea20008000c00 */
[----:B------:R-:W-:Y:S02]  /*2590*/  UIADD3 UR4, UPT, UPT, UR36, 0x1e8, URZ ;  /* 0x000001e824047890 */ /* 0x000fe4000fffe0ff */
[----:B------:R-:W-:Y:S01]  /*25a0*/  UISETP.GE.AND UP0, UPT, UR39, 0x1, UPT ;  /* 0x000000012700788c */ /* 0x000fe2000bf06270 */
[----:B------:R-:W-:Y:S01]  /*25b0*/  @!PT LDS RZ, [RZ] ;  /* 0x00000000fffff984 */ /* 0x000fe20000000800 */
[----:B------:R-:W-:Y:S01]  /*25c0*/  @!PT LDS RZ, [RZ] ;  /* 0x00000000fffff984 */ /* 0x000fe20000000800 */
[----:B------:R-:W-:Y:S01]  /*25d0*/  @!PT LDS RZ, [RZ] ;  /* 0x00000000fffff984 */ /* 0x000fe20000000800 */
[----:B------:R-:W-:Y:S01]  /*25e0*/  @!PT LDS RZ, [RZ] ;  /* 0x00000000fffff984 */ /* 0x000fe20000000800 */
[----:B------:R3:W-:Y:S06]  /*25f0*/  MEMBAR.ALL.CTA ;  /* 0x0000000000007992 */ /* 0x0007ec0000008000 */
[----:B---3--:R-:W3:Y:S01]  /*2600*/  FENCE.VIEW.ASYNC.S ;  /* 0x00000000000073c6 */ /* 0x008ee20000000000 */
[----:B------:R-:W-:-:S09]  /*2610*/  UPRMT UR4, URZ, 0x654, UR4 ;  /* 0x00000654ff047896 */ /* 0x000fd20008000004 */
[----:B---3--:R-:W-:Y:S01]  /*2620*/  SYNCS.ARRIVE.TRANS64.RED.A1T0 RZ, [UR4], RZ ;  /* 0x000000ffffff79a7 */ /* 0x008fe20008100404 */
[----:B--2---:R-:W-:-:S13]  /*2630*/  LOP3.LUT P0, RZ, R6, 0x1, RZ, 0xc0, !PT ;  /* 0x0000000106ff7812 */ /* 0x004fda000780c0ff */
[----:B------:R-:W-:Y:S01]  /*2640*/  VOTEU.ANY UP1, P0 ;  /* 0x0000000000ff7886 */ /* 0x000fe20000020100 */
[----:B------:R-:W-:-:S13]  /*2650*/  PLOP3.LUT P0, PT, PT, PT, UP1, 0x80, 0x8 ;  /* 0x000000000008781c */ /* 0x000fda0003f0f018 */
[----:B-1----:R-:W-:Y:S02]  /*2660*/  @P0 MOV R0, R4 ;  /* 0x0000000400000202 */ /* 0x002fe40000000f00 */
[----:B------:R-:W-:Y:S02]  /*2670*/  @P0 LOP3.LUT R4, R5, 0xffff, RZ, 0xc0, !PT ;  /* 0x0000ffff05040812 */ /* 0x000fe400078ec0ff */
[----:B------:R-:W-:Y:S02]  /*2680*/  @P0 R2UR UR6, R0 ;  /* 0x00000000000602ca */ /* 0x000fe400000e0000 */
[----:B------:R-:W-:-:S11]  /*2690*/  @P0 R2UR UR5, R4 ;  /* 0x00000000040502ca */ /* 0x000fd600000e0000 */
[----:B------:R-:W-:Y:S02]  /*26a0*/  @UP1 UMOV UR49, UR6 ;  /* 0x0000000600311c82 */ /* 0x000fe40008000000 */
[----:B------:R-:W-:Y:S01]  /*26b0*/  @UP1 UMOV UR48, UR5 ;  /* 0x0000000500301c82 */ /* 0x000fe20008000000 */
[----:B------:R-:W-:Y:S05]  /*26c0*/  BRA.U !UP0, `(.L_x_31) ;  /* 0x0000000108d47547 */ /* 0x000fea000b800000 */
[----:B------:R-:W1:Y:S01]  /*26d0*/  LDCU.128 UR16, c[0x0][0xc10] ;  /* 0x00018200ff1077ac */ /* 0x000e620008000c00 */
[----:B------:R-:W2:Y:S01]  /*26e0*/  LDCU UR20, c[0x0][0xc20] ;  /* 0x00018400ff1477ac */ /* 0x000ea20008000800 */
[----:B------:R-:W3:Y:S01]  /*26f0*/  LDCU UR13, c[0x0][0xc0c] ;  /* 0x00018180ff0d77ac */ /* 0x000ee20008000800 */
[----:B------:R-:W4:Y:S01]  /*2700*/  LDCU.64 UR14, c[0x0][0xc28] ;  /* 0x00018500ff0e77ac */ /* 0x000f220008000a00 */
[----:B------:R-:W-:Y:S02]  /*2710*/  UISETP.NE.AND UP3, UPT, UR39, 0x1, UPT ;  /* 0x000000012700788c */ /* 0x000fe4000bf65270 */
[----:B-1----:R-:W-:Y:S02]  /*2720*/  UIMAD.WIDE.U32 UR4, UR52, UR19, URZ ;  /* 0x00000013340472a5 */ /* 0x002fe4000f8e00ff */
[----:B------:R-:W-:Y:S02]  /*2730*/  UIMAD.WIDE.U32 UR6, UR53, UR16, URZ ;  /* 0x00000010350672a5 */ /* 0x000fe4000f8e00ff */
[----:B------:R-:W-:-:S02]  /*2740*/  UISETP.NE.AND UP0, UPT, UR18, 0x1, UPT ;  /* 0x000000011200788c */ /* 0x000fc4000bf05270 */
[----:B------:R-:W-:Y:S01]  /*2750*/  UIMAD.WIDE.U32 UR10, UR48, UR19, URZ ;  /* 0x00000013300a72a5 */ /* 0x000fe2000f8e00ff */
[----:B------:R-:W-:Y:S01]  /*2760*/  UMOV UR4, UR5 ;  /* 0x0000000500047c82 */ /* 0x000fe20008000000 */
[----:B---3--:R-:W-:Y:S02]  /*2770*/  UISETP.NE.AND UP2, UPT, UR13, 0x1, UPT ;  /* 0x000000010d00788c */ /* 0x008fe4000bf45270 */
[----:B--2---:R-:W-:Y:S02]  /*2780*/  USHF.R.U32.HI UR5, URZ, UR20, UR4 ;  /* 0x00000014ff057299 */ /* 0x004fe40008011604 */
[----:B------:R-:W-:Y:S01]  /*2790*/  UIMAD.WIDE.U32 UR8, UR49, UR16, URZ ;  /* 0x00000010310872a5 */ /* 0x000fe2000f8e00ff */
[----:B------:R-:W-:Y:S01]  /*27a0*/  UMOV UR4, UR7 ;  /* 0x0000000700047c82 */ /* 0x000fe20008000000 */
[----:B------:R-:W-:Y:S02]  /*27b0*/  USEL UR5, UR52, UR5, !UP0 ;  /* 0x0000000534057287 */ /* 0x000fe4000c000000 */
[----:B------:R-:W-:-:S02]  /*27c0*/  USHF.R.U32.HI UR4, URZ, UR17, UR4 ;  /* 0x00000011ff047299 */ /* 0x000fc40008011604 */
[----:B----4-:R-:W-:Y:S02]  /*27d0*/  UIMAD.WIDE.U32 UR6, UR5, UR14, URZ ;  /* 0x0000000e050672a5 */ /* 0x010fe4000f8e00ff */
[----:B------:R-:W-:Y:S01]  /*27e0*/  USEL UR12, UR53, UR4, !UP2 ;  /* 0x00000004350c7287 */ /* 0x000fe2000d000000 */
[----:B------:R-:W-:Y:S02]  /*27f0*/  UMOV UR8, UR9 ;  /* 0x0000000900087c82 */ /* 0x000fe40008000000 */
[----:B------:R-:W-:Y:S01]  /*2800*/  UMOV UR4, UR11 ;  /* 0x0000000b00047c82 */ /* 0x000fe20008000000 */
[----:B------:R-:W-:Y:S01]  /*2810*/  UIMAD.WIDE.U32 UR10, UR12, UR14, URZ ;  /* 0x0000000e0c0a72a5 */ /* 0x000fe2000f8e00ff */
[----:B------:R-:W-:Y:S01]  /*2820*/  UMOV UR6, UR7 ;  /* 0x0000000700067c82 */ /* 0x000fe20008000000 */
[----:B------:R-:W-:Y:S02]  /*2830*/  USHF.R.U32.HI UR4, URZ, UR20, UR4 ;  /* 0x00000014ff047299 */ /* 0x000fe40008011604 */
[----:B------:R-:W-:-:S02]  /*2840*/  @UP3 USHF.R.U32.HI UR5, URZ, UR15, UR6 ;  /* 0x0000000fff053299 */ /* 0x000fc40008011606 */
[----:B------:R-:W-:Y:S01]  /*2850*/  USHF.R.U32.HI UR17, URZ, UR17, UR8 ;  /* 0x00000011ff117299 */ /* 0x000fe20008011608 */
[----:B------:R-:W-:Y:S01]  /*2860*/  UMOV UR6, UR11 ;  /* 0x0000000b00067c82 */ /* 0x000fe20008000000 */
[----:B------:R-:W-:Y:S02]  /*2870*/  USEL UR4, UR48, UR4, !UP0 ;  /* 0x0000000430047287 */ /* 0x000fe4000c000000 */
[----:B------:R-:W-:Y:S02]  /*2880*/  @UP3 USHF.R.U32.HI UR12, URZ, UR15, UR6 ;  /* 0x0000000fff0c3299 */ /* 0x000fe40008011606 */
[----:B------:R-:W-:Y:S02]  /*2890*/  UIMAD UR6, UR39, UR5, URZ ;  /* 0x00000005270672a4 */ /* 0x000fe4000f8e02ff */
[----:B------:R-:W-:Y:S02]  /*28a0*/  USEL UR5, UR49, UR17, !UP2 ;  /* 0x0000001131057287 */ /* 0x000fe4000d000000 */
[----:B------:R-:W-:-:S02]  /*28b0*/  UIMAD UR8, UR39, UR12, URZ ;  /* 0x0000000c270872a4 */ /* 0x000fc4000f8e02ff */
[----:B------:R-:W-:Y:S02]  /*28c0*/  UISETP.GE.AND UP0, UPT, UR4, UR6, UPT ;  /* 0x000000060400728c */ /* 0x000fe4000bf06270 */
[----:B------:R-:W-:Y:S02]  /*28d0*/  UIMAD.WIDE.U32 UR6, UR4, UR14, URZ ;  /* 0x0000000e040672a5 */ /* 0x000fe4000f8e00ff */
[----:B------:R-:W-:Y:S02]  /*28e0*/  UISETP.GE.OR UP0, UPT, UR5, UR8, UP0 ;  /* 0x000000080500728c */ /* 0x000fe40008706670 */
[----:B------:R-:W-:Y:S02]  /*28f0*/  UIMAD.WIDE.U32 UR8, UR5, UR14, URZ ;  /* 0x0000000e050872a5 */ /* 0x000fe4000f8e00ff */
[----:B------:R-:W-:Y:S01]  /*2900*/  UIADD3 UR10, UPT, UPT, -UR4, URZ, URZ ;  /* 0x000000ff040a7290 */ /* 0x000fe2000fffe1ff */
[----:B------:R-:W-:Y:S02]  /*2910*/  UMOV UR6, UR7 ;  /* 0x0000000700067c82 */ /* 0x000fe40008000000 */
[----:B------:R-:W-:-:S02]  /*2920*/  USHF.R.U32.HI UR6, URZ, UR15, UR6 ;  /* 0x0000000fff067299 */ /* 0x000fc40008011606 */
[----:B------:R-:W-:Y:S02]  /*2930*/  UIMAD UR10, UR18, UR10, UR48 ;  /* 0x0000000a120a72a4 */ /* 0x000fe4000f8e0230 */
[----:B------:R-:W-:Y:S01]  /*2940*/  USEL UR6, UR4, UR6, !UP3 ;  /* 0x0000000604067287 */ /* 0x000fe2000d800000 */
[----:B------:R-:W-:Y:S01]  /*2950*/  @!UP0 UMOV UR7, UR9 ;  /* 0x0000000900078c82 */ /* 0x000fe20008000000 */
[----:B------:R-:W-:Y:S02]  /*2960*/  UIADD3 UR9, UPT, UPT, -UR5, URZ, URZ ;  /* 0x000000ff05097290 */ /* 0x000fe4000fffe1ff */
[----:B------:R-:W-:Y:S02]  /*2970*/  @!UP0 USHF.R.U32.HI UR7, URZ, UR15, UR7 ;  /* 0x0000000fff078299 */ /* 0x000fe40008011607 */
[----:B------:R-:W-:Y:S02]  /*2980*/  UIADD3 UR8, UPT, UPT, -UR6, URZ, URZ ;  /* 0x000000ff06087290 */ /* 0x000fe4000fffe1ff */
[----:B------:R-:W-:-:S02]  /*2990*/  @!UP0 USEL UR7, UR5, UR7, !UP3 ;  /* 0x0000000705078287 */ /* 0x000fc4000d800000 */
[----:B------:R-:W-:Y:S02]  /*29a0*/  UIMAD UR8, UR39, UR8, UR4 ;  /* 0x00000008270872a4 */ /* 0x000fe4000f8e0204 */
[----:B------:R-:W-:Y:S02]  /*29b0*/  @!UP0 UIADD3 UR6, UPT, UPT, UR6, -UR7, URZ ;  /* 0x8000000706068290 */ /* 0x000fe4000fffe0ff */
[----:B------:R-:W-:Y:S02]  /*29c0*/  @!UP0 UIMAD UR7, UR8, UR12, UR7 ;  /* 0x0000000c080782a4 */ /* 0x000fe4000f8e0207 */
[----:B------:R-:W-:Y:S02]  /*29d0*/  @!UP0 UIMAD UR4, UR39, UR6, UR5 ;  /* 0x00000006270482a4 */ /* 0x000fe4000f8e0205 */
[----:B------:R-:W-:Y:S02]  /*29e0*/  UIMAD UR6, UR13, UR9, UR49 ;  /* 0x000000090d0672a4 */ /* 0x000fe4000f8e0231 */
[----:B------:R-:W-:Y:S01]  /*29f0*/  UIMAD UR48, UR4, UR18, UR10 ;  /* 0x00000012043072a4 */ /* 0x000fe2000f8e020a */
[----:B------:R-:W-:-:S02]  /*2a00*/  @!UP0 UMOV UR5, UR7 ;  /* 0x0000000700058c82 */ /* 0x000fc40008000000 */
[----:B------:R-:W-:-:S12]  /*2a10*/  UIMAD UR49, UR5, UR13, UR6 ;  /* 0x0000000d053172a4 */ /* 0x000fd8000f8e0206 */
.L_x_31:
        /* <DEDUP_REMOVED lines=20> */
.L_x_32:
[----:B------:R-:W-:Y:S01]  /*2b60*/  R2UR UR5, R45 ;  /* 0x000000002d0572ca */ /* 0x000fe200000e0000 */
[----:B------:R-:W-:Y:S01]  /*2b70*/  UMOV UR31, UR38 ;  /* 0x00000026001f7c82 */ /* 0x000fe20008000000 */
[----:B------:R-:W-:Y:S02]  /*2b80*/  R2UR UR4, R44 ;  /* 0x000000002c0472ca */ /* 0x000fe400000e0000 */
[----:B------:R-:W-:Y:S02]  /*2b90*/  PLOP3.LUT P1, PT, PT, PT, PT, 0x80, 0x8 ;  /* 0x000000000008781c */ /* 0x000fe40003f2f070 */
[----:B------:R-:W-:-:S07]  /*2ba0*/  LOP3.LUT R2, R2, 0x1, RZ, 0x3c, !PT ;  /* 0x0000000102027812 */ /* 0x000fce00078e3cff */
[----:B------:R-:W-:Y:S02]  /*2bb0*/  UIADD3 UR51, UPT, UPT, UR49, UR5, URZ ;  /* 0x0000000531337290 */ /* 0x000fe4000fffe0ff */
[----:B------:R-:W-:Y:S01]  /*2bc0*/  UIADD3 UR22, UPT, UPT, UR48, UR4, URZ ;  /* 0x0000000430167290 */ /* 0x000fe2000fffe0ff */
[----:B------:R-:W-:Y:S11]  /*2bd0*/  BRA.U UP1, `(.L_x_33) ;  /* 0xffffffe901e07547 */ /* 0x000ff6000b83ffff */
[----:B------:R-:W-:Y:S01]  /*2be0*/  UIADD3 UR36, UPT, UPT, UR36, 0xd0, URZ ;  /* 0x000000d024247890 */ /* 0x000fe2000fffe0ff */
[----:B------:R-:W-:-:S03]  /*2bf0*/  MOV R2, UR26 ;  /* 0x0000001a00027c02 */ /* 0x000fc60008000f00 */
[----:B------:R-:W-:Y:S01]  /*2c00*/  ULEA UR4, UR30, UR36, 0x3 ;  /* 0x000000241e047291 */ /* 0x000fe2000f8e18ff */
[----:B------:R-:W-:-:S08]  /*2c10*/  SHF.L.U32 R2, R2, 0x1f, RZ ;  /* 0x0000001f02027819 */ /* 0x000fd000000006ff */
[----:B------:R-:W1:Y:S02]  /*2c20*/  SYNCS.PHASECHK.TRANS64.TRYWAIT P0, [UR4], R2 ;  /* 0x00000002ff0075a7 */ /* 0x000e640008001104 */
[----:B-1----:R-:W-:Y:S05]  /*2c30*/  @!P0 BRA `(.L_x_34) ;  /* 0x0000005c00088947 */ /* 0x002fea0003800000 */
.L_x_135:
[----:B------:R-:W-:-:S04]  /*2c40*/  UIADD3 UR4, UPT, UPT, UR30, 0x1, URZ ;  /* 0x000000011e047890 */ /* 0x000fc8000fffe0ff */
[----:B------:R-:W-:-:S04]  /*2c50*/  UISETP.NE.AND UP0, UPT, UR4, 0x1a, UPT ;  /* 0x0000001a0400788c */ /* 0x000fc8000bf05270 */
[----:B------:R-:W-:Y:S02]  /*2c60*/  USEL UR5, URZ, 0x1, UP0 ;  /* 0x00000001ff057887 */ /* 0x000fe40008000000 */
[----:B------:R-:W-:Y:S02]  /*2c70*/  USEL UR4, UR4, URZ, UP0 ;  /* 0x000000ff04047287 */ /* 0x000fe40008000000 */
[----:B------:R-:W-:Y:S02]  /*2c80*/  ULOP3.LUT UR6, UR26, UR5, URZ, 0x3c, !UPT ;  /* 0x000000051a067292 */ /* 0x000fe4000f8e3cff */
[----:B------:R-:W-:-:S04]  /*2c90*/  ULEA UR5, UR4, UR36, 0x3 ;  /* 0x0000002404057291 */ /* 0x000fc8000f8e18ff */
[----:B-1----:R-:W-:-:S04]  /*2ca0*/  MOV R2, UR6 ;  /* 0x0000000600027c02 */ /* 0x002fc80008000f00 */
[----:B------:R-:W-:-:S04]  /*2cb0*/  SHF.L.U32 R2, R2, 0x1f, RZ ;  /* 0x0000001f02027819 */ /* 0x000fc800000006ff */
[----:B------:R-:W1:Y:S02]  /*2cc0*/  SYNCS.PHASECHK.TRANS64.TRYWAIT P0, [UR5], R2 ;  /* 0x00000002ff0075a7 */ /* 0x000e640008001105 */
[----:B-1----:R-:W-:Y:S05]  /*2cd0*/  @!P0 BRA `(.L_x_35) ;  /* 0x0000005800f88947 */ /* 0x002fea0003800000 */
.L_x_137:
        /* <DEDUP_REMOVED lines=10> */
.L_x_139:
        /* <DEDUP_REMOVED lines=10> */
.L_x_141:
        /* <DEDUP_REMOVED lines=10> */
.L_x_143:
        /* <DEDUP_REMOVED lines=10> */
.L_x_145:
        /* <DEDUP_REMOVED lines=10> */
.L_x_147:
        /* <DEDUP_REMOVED lines=10> */
.L_x_149:
        /* <DEDUP_REMOVED lines=10> */
.L_x_151:
        /* <DEDUP_REMOVED lines=10> */
.L_x_153:
        /* <DEDUP_REMOVED lines=10> */
.L_x_155:
        /* <DEDUP_REMOVED lines=10> */
.L_x_157:
        /* <DEDUP_REMOVED lines=10> */
.L_x_159:
        /* <DEDUP_REMOVED lines=10> */
.L_x_161:
        /* <DEDUP_REMOVED lines=10> */
.L_x_163:
        /* <DEDUP_REMOVED lines=10> */
.L_x_165:
        /* <DEDUP_REMOVED lines=10> */
.L_x_167:
        /* <DEDUP_REMOVED lines=10> */
.L_x_169:
        /* <DEDUP_REMOVED lines=10> */
.L_x_171:
        /* <DEDUP_REMOVED lines=10> */
.L_x_173:
        /* <DEDUP_REMOVED lines=10> */
.L_x_175:
        /* <DEDUP_REMOVED lines=10> */
.L_x_177:
        /* <DEDUP_REMOVED lines=10> */
.L_x_179:
        /* <DEDUP_REMOVED lines=10> */
.L_x_181:
        /* <DEDUP_REMOVED lines=10> */
.L_x_183:
[----:B------:R-:W-:-:S04]  /*3b40*/  UIADD3 UR4, UPT, UPT, UR4, 0x1, URZ ;  /* 0x0000000104047890 */ /* 0x000fc8000fffe0ff */
[----:B------:R-:W-:-:S04]  /*3b50*/  UISETP.NE.AND UP0, UPT, UR4, 0x1a, UPT ;  /* 0x0000001a0400788c */ /* 0x000fc8000bf05270 */
[----:B------:R-:W-:Y:S02]  /*3b60*/  USEL UR5, URZ, 0x1, UP0 ;  /* 0x00000001ff057887 */ /* 0x000fe40008000000 */
[----:B------:R-:W-:Y:S02]  /*3b70*/  USEL UR4, UR4, URZ, UP0 ;  /* 0x000000ff04047287 */ /* 0x000fe40008000000 */
[----:B------:R-:W-:Y:S02]  /*3b80*/  ULOP3.LUT UR5, UR6, UR5, URZ, 0x3c, !UPT ;  /* 0x0000000506057292 */ /* 0x000fe4000f8e3cff */
[----:B------:R-:W-:-:S04]  /*3b90*/  ULEA UR4, UR4, UR36, 0x3 ;  /* 0x0000002404047291 */ /* 0x000fc8000f8e18ff */
[----:B-1----:R-:W-:Y:S02]  /*3ba0*/  IMAD.U32 R2, RZ, RZ, UR5 ;  /* 0x00000005ff027e24 */ /* 0x002fe4000f8e00ff */
[----:B------:R-:W-:-:S03]  /*3bb0*/  MOV R0, UR4 ;  /* 0x0000000400007c02 */ /* 0x000fc60008000f00 */
[----:B------:R-:W-:-:S07]  /*3bc0*/  SHF.L.U32 R2, R2, 0x1f, RZ ;  /* 0x0000001f02027819 */ /* 0x000fce00000006ff */
.L_x_59:
[----:B-1----:R1:W2:Y:S02]  /*3bd0*/  SYNCS.PHASECHK.TRANS64.TRYWAIT P0, [R0+URZ], R2 ;  /* 0x00000002000075a7 */ /* 0x0022a400080011ff */
[----:B--2---:R-:W-:Y:S05]  /*3be0*/  @!P0 NANOSLEEP.SYNCS 0x989680 ;  /* 0x009896800000895d */ /* 0x004fea0003900000 */
[----:B------:R-:W2:Y:S02]  /*3bf0*/  @!P0 SYNCS.PHASECHK.TRANS64 P0, [R0+URZ], R2 ;  /* 0x00000002000085a7 */ /* 0x000ea400080010ff */
[----:B--2---:R-:W-:Y:S05]  /*3c00*/  @P0 EXIT ;  /* 0x000000000000094d */ /* 0x004fea0003800000 */
[----:B------:R-:W-:Y:S05]  /*3c10*/  BRA `(.L_x_59) ;  /* 0xfffffffc00ec7947 */ /* 0x000fea000383ffff */
.L_x_17:
[----:B------:R-:W2:Y:S02]  /*3c20*/  S2UR UR4, SR_CgaCtaId ;  /* 0x00000000000479c3 */ /* 0x000ea40000008800 */
[----:B--2---:R-:W-:-:S04]  /*3c30*/  UISETP.NE.AND UP0, UPT, UR4, URZ, UPT ;  /* 0x000000ff0400728c */ /* 0x004fc8000bf05270 */
[----:B------:R-:W-:-:S09]  /*3c40*/  UISETP.NE.OR UP0, UPT, UR15, 0x1, UP0 ;  /* 0x000000010f00788c */ /* 0x000fd20008705670 */
[----:B------:R-:W-:Y:S05]  /*3c50*/  BRA.U UP0, `(.L_x_60) ;  /* 0x0000000100b47547 */ /* 0x000fea000b800000 */
[----:B------:R-:W2:Y:S01]  /*3c60*/  S2UR UR5, SR_CgaCtaId ;  /* 0x00000000000579c3 */ /* 0x000ea20000008800 */
[----:B------:R-:W-:Y:S01]  /*3c70*/  UMOV UR4, 0x400 ;  /* 0x0000040000047882 */ /* 0x000fe20000000000 */
[----:B------:R-:W-:Y:S01]  /*3c80*/  HFMA2 R3, -RZ, RZ, 0, 5.9604644775390625e-08 ;  /* 0x00000001ff037431 */ /* 0x000fe200000001ff */
[----:B------:R-:W-:Y:S01]  /*3c90*/  ISETP.NE.AND P0, PT, R0, RZ, PT ;  /* 0x000000ff0000720c */ /* 0x000fe20003f05270 */
[----:B------:R-:W-:Y:S01]  /*3ca0*/  IMAD.MOV.U32 R8, RZ, RZ, RZ ;  /* 0x000000ffff087224 */ /* 0x000fe200078e00ff */
[----:B--2---:R-:W-:-:S04]  /*3cb0*/  ULEA UR4, UR5, UR4, 0x18 ;  /* 0x0000000405047291 */ /* 0x004fc8000f8ec0ff */
[----:B------:R-:W-:Y:S02]  /*3cc0*/  UIADD3 UR5, UPT, UPT, UR4, 0x1e8, URZ ;  /* 0x000001e804057890 */ /* 0x000fe4000fffe0ff */
[----:B------:R-:W-:Y:S02]  /*3cd0*/  UIADD3 UR8, UPT, UPT, UR4, 0x1e0, URZ ;  /* 0x000001e004087890 */ /* 0x000fe4000fffe0ff */
[----:B------:R-:W-:-:S12]  /*3ce0*/  UPRMT UR5, URZ, 0x654, UR5 ;  /* 0x00000654ff057896 */ /* 0x000fd80008000005 */
.L_x_63:
[----:B------:R-:W-:Y:S01]  /*3cf0*/  SHF.L.U32 R6, R3, 0x1f, RZ ;  /* 0x0000001f03067819 */ /* 0x000fe200000006ff */
[----:B------:R-:W-:Y:S02]  /*3d00*/  IMAD.U32 R4, RZ, RZ, UR8 ;  /* 0x00000008ff047e24 */ /* 0x000fe4000f8e00ff */
[----:B------:R-:W-:Y:S01]  /*3d10*/  @!P0 IMAD.MOV.U32 R5, RZ, RZ, 0x10 ;  /* 0x00000010ff058424 */ /* 0x000fe200078e00ff */
[----:B------:R-:W2:Y:S02]  /*3d20*/  SYNCS.PHASECHK.TRANS64.TRYWAIT P1, [UR4+0x1e8], R6 ;  /* 0x0001e806ff0075a7 */ /* 0x000ea40008021104 */
[----:B------:R-:W-:-:S04]  /*3d30*/  PRMT R4, R0, 0x654, R4 ;  /* 0x0000065400047816 */ /* 0x000fc80000000004 */
[----:B------:R-:W-:Y:S01]  /*3d40*/  SEL R2, R4, R2, !P0 ;  /* 0x0000000204027207 */ /* 0x000fe20004000000 */
[----:B--2---:R-:W-:Y:S06]  /*3d50*/  @!P1 BRA `(.L_x_61) ;  /* 0x0000005400189947 */ /* 0x004fec0003800000 */
.L_x_185:
[----:B------:R-:W-:Y:S01]  /*3d60*/  UIADD3 UR6, UPT, UPT, UR4, 0x220, URZ ;  /* 0x0000022004067890 */ /* 0x000fe2000fffe0ff */
[----:B------:R3:W-:Y:S01]  /*3d70*/  @!P0 SYNCS.ARRIVE.TRANS64.RED RZ, [R2+URZ], R5 ;  /* 0x0000000502ff89a7 */ /* 0x0007e200080004ff */
[----:B------:R-:W-:Y:S01]  /*3d80*/  UIADD3 UR7, UPT, UPT, UR4, 0x1e0, URZ ;  /* 0x000001e004077890 */ /* 0x000fe2000fffe0ff */
[----:B------:R-:W-:-:S08]  /*3d90*/  LOP3.LUT R3, R3, 0x1, RZ, 0x3c, !PT ;  /* 0x0000000103037812 */ /* 0x000fd000078e3cff */
[----:B------:R-:W-:Y:S06]  /*3da0*/  UGETNEXTWORKID.BROADCAST [UR6], [UR7] ;  /* 0x00000000060073ca */ /* 0x000fec0008000100 */
[----:B---3--:R-:W-:-:S04]  /*3db0*/  SHF.L.U32 R5, R8, 0x1f, RZ ;  /* 0x0000001f08057819 */ /* 0x008fc800000006ff */
[----:B------:R-:W3:Y:S02]  /*3dc0*/  SYNCS.PHASECHK.TRANS64.TRYWAIT P1, [UR4+0x1e0], R5 ;  /* 0x0001e005ff0075a7 */ /* 0x000ee40008021104 */
[----:B---3--:R-:W-:Y:S05]  /*3dd0*/  @!P1 BRA `(.L_x_62) ;  /* 0x0000005400109947 */ /* 0x008fea0003800000 */
.L_x_187:
[----:B--2---:R-:W2:Y:S01]  /*3de0*/  LDS.128 R4, [UR4+0x220] ;  /* 0x00022004ff047984 */ /* 0x004ea20008000c00 */
[----:B------:R-:W-:Y:S01]  /*3df0*/  LOP3.LUT R8, R8, 0x1, RZ, 0x3c, !PT ;  /* 0x0000000108087812 */ /* 0x000fe200078e3cff */
[----:B------:R-:W-:Y:S01]  /*3e00*/  @!PT LDS RZ, [RZ] ;  /* 0x00000000fffff984 */ /* 0x000fe20000000800 */
[----:B------:R-:W-:Y:S01]  /*3e10*/  @!PT LDS RZ, [RZ] ;  /* 0x00000000fffff984 */ /* 0x000fe20000000800 */
[----:B------:R-:W-:Y:S01]  /*3e20*/  @!PT LDS RZ, [RZ] ;  /* 0x00000000fffff984 */ /* 0x000fe20000000800 */
[----:B------:R-:W-:Y:S01]  /*3e30*/  @!PT LDS RZ, [RZ] ;  /* 0x00000000fffff984 */ /* 0x000fe20000000800 */
[----:B------:R3:W-:Y:S06]  /*3e40*/  MEMBAR.ALL.CTA ;  /* 0x0000000000007992 */ /* 0x0007ec0000008000 */
[----:B---3--:R-:W3:Y:S02]  /*3e50*/  FENCE.VIEW.ASYNC.S ;  /* 0x00000000000073c6 */ /* 0x008ee40000000000 */
[----:B---3--:R-:W-:Y:S01]  /*3e60*/  SYNCS.ARRIVE.TRANS64.RED.A1T0 RZ, [UR5], RZ ;  /* 0x000000ffffff79a7 */ /* 0x008fe20008100405 */
[----:B--2---:R-:W-:-:S13]  /*3e70*/  LOP3.LUT P1, RZ, R6, 0x1, RZ, 0xc0, !PT ;  /* 0x0000000106ff7812 */ /* 0x004fda000782c0ff */
[----:B------:R-:W-:Y:S05]  /*3e80*/  @P1 BRA `(.L_x_63) ;  /* 0xfffffffc00981947 */ /* 0x000fea000383ffff */
[----:B------:R-:W-:-:S04]  /*3e90*/  SHF.L.U32 R0, R3, 0x1f, RZ ;  /* 0x0000001f03007819 */ /* 0x000fc800000006ff */
[----:B------:R-:W2:Y:S02]  /*3ea0*/  SYNCS.PHASECHK.TRANS64 P0, [UR4+0x1e8], R0 ;  /* 0x0001e800ff0075a7 */ /* 0x000ea40008001004 */
[----:B-12---:R-:W-:Y:S05]  /*3eb0*/  @P0 EXIT ;  /* 0x000000000000094d */ /* 0x006fea0003800000 */
[----:B------:R-:W-:-:S07]  /*3ec0*/  MOV R0, UR4 ;  /* 0x0000000400007c02 */ /* 0x000fce0008000f00 */
.L_x_64:
[----:B-1----:R-:W-:-:S04]  /*3ed0*/  SHF.L.U32 R2, R3, 0x1f, RZ ;  /* 0x0000001f03027819 */ /* 0x002fc800000006ff */
[----:B------:R1:W2:Y:S03]  /*3ee0*/  SYNCS.PHASECHK.TRANS64.TRYWAIT P0, [R0+URZ+0x1e8], R2 ;  /* 0x0001e802000075a7 */ /* 0x0002a600080011ff */
[----:B--2---:R-:W-:Y:S05]  /*3ef0*/  @!P0 NANOSLEEP.SYNCS 0x989680 ;  /* 0x009896800000895d */ /* 0x004fea0003900000 */
[----:B------:R-:W2:Y:S02]  /*3f00*/  @!P0 SYNCS.PHASECHK.TRANS64 P0, [R0+URZ+0x1e8], R2 ;  /* 0x0001e802000085a7 */ /* 0x000ea400080010ff */
[----:B--2---:R-:W-:Y:S05]  /*3f10*/  @P0 EXIT ;  /* 0x000000000000094d */ /* 0x004fea0003800000 */
[----:B------:R-:W-:Y:S05]  /*3f20*/  BRA `(.L_x_64) ;  /* 0xfffffffc00e87947 */ /* 0x000fea000383ffff */
.L_x_60:
[----:B------:R-:W-:-:S09]  /*3f30*/  UISETP.NE.AND UP0, UPT, UR15, URZ, UPT ;  /* 0x000000ff0f00728c */ /* 0x000fd2000bf05270 */
[----:B------:R-:W-:Y:S05]  /*3f40*/  BRA.U UP0, `(.L_x_65) ;  /* 0x0000000d00447547 */ /* 0x000fea000b800000 */
[----:B------:R-:W2:Y:S01]  /*3f50*/  S2UR UR7, SR_CgaCtaId ;  /* 0x00000000000779c3 */ /* 0x000ea20000008800 */
[----:B------:R-:W-:Y:S01]  /*3f60*/  UMOV UR4, 0x40 ;  /* 0x0000004000047882 */ /* 0x000fe20000000000 */
[----:B------:R-:W-:Y:S01]  /*3f70*/  NOP ;  /* 0x0000000000007918 */ /* 0x000fe20000000000 */
[----:B------:R-:W-:Y:S01]  /*3f80*/  UMOV UR6, 0x400 ;  /* 0x0000040000067882 */ /* 0x000fe20000000000 */
[----:B--2---:R-:W-:Y:S02]  /*3f90*/  ULEA UR5, UR7, UR4, 0x18 ;  /* 0x0000000407057291 */ /* 0x004fe4000f8ec0ff */
[----:B------:R-:W-:-:S07]  /*3fa0*/  ULEA UR6, UR7, UR6, 0x18 ;  /* 0x0000000607067291 */ /* 0x000fce000f8ec0ff */
[----:B------:R-:W2:Y:S02]  /*3fb0*/  LDS.U8 R0, [UR5+0x1c] ;  /* 0x00001c05ff007984 */ /* 0x000ea40008000000 */
[----:B--2---:R-:W-:-:S13]  /*3fc0*/  ISETP.NE.AND P0, PT, R0, RZ, PT ;  /* 0x000000ff0000720c */ /* 0x004fda0003f05270 */
[----:B------:R-:W-:Y:S05]  /*3fd0*/  @P0 BRA `(.L_x_66) ;  /* 0x0000000000580947 */ /* 0x000fea0003800000 */
[----:B------:R-:W-:-:S13]  /*3fe0*/  ELECT P0, URZ, PT ;  /* 0x0000000000ff782f */ /* 0x000fda0003800000 */
[----:B------:R-:W-:Y:S05]  /*3ff0*/  @!P0 BRA `(.L_x_67) ;  /* 0x0000000000608947 */ /* 0x000fea0003800000 */
[----:B------:R-:W-:Y:S01]  /*4000*/  UMOV UR4, 0x10 ;  /* 0x0000001000047882 */ /* 0x000fe20000000000 */
[----:B------:R-:W-:Y:S01]  /*4010*/  HFMA2 R0, -RZ, RZ, 0, 5.9604644775390625e-08 ;  /* 0x00000001ff007431 */ /* 0x000fe200000001ff */
[----:B------:R-:W-:-:S03]  /*4020*/  MOV R2, 0xffff ;  /* 0x0000ffff00027802 */ /* 0x000fc60000000f00 */
[----:B------:R-:W-:Y:S04]  /*4030*/  DEPBAR.LE SB2, 0x36 ;  /* 0x0000ad800000791a */ /* 0x000fe80000000000 */
[----:B------:R-:W2:Y:S02]  /*4040*/  UTCATOMSWS.FIND_AND_SET.ALIGN UP0, UR4, UR4 ;  /* 0x00000004000475e3 */ /* 0x000ea40008000800 */
[----:B--2---:R-:W-:Y:S01]  /*4050*/  MOV R3, UR4 ;  /* 0x0000000400037c02 */ /* 0x004fe20008000f00 */
[----:B------:R-:W-:Y:S06]  /*4060*/  BRA.U UP0, `(.L_x_68) ;  /* 0x0000000100187547 */ /* 0x000fec000b800000 */
.L_x_69:
[----:B------:R-:W-:Y:S05]  /*4070*/  NANOSLEEP 0x64 ;  /* 0x000000640000795d */ /* 0x000fea0003800000 */
[----:B------:R-:W-:-:S05]  /*4080*/  UMOV UR4, 0x10 ;  /* 0x0000001000047882 */ /* 0x000fca0000000000 */
[----:B------:R-:W-:Y:S04]  /*4090*/  DEPBAR.LE SB2, 0x36 ;  /* 0x0000ad800000791a */ /* 0x000fe80000000000 */
[----:B------:R-:W2:Y:S02]  /*40a0*/  UTCATOMSWS.FIND_AND_SET.ALIGN UP0, UR4, UR4 ;  /* 0x00000004000475e3 */ /* 0x000ea40008000800 */
[----:B--2---:R-:W-:Y:S01]  /*40b0*/  MOV R3, UR4 ;  /* 0x0000000400037c02 */ /* 0x004fe20008000f00 */
[----:B------:R-:W-:Y:S05]  /*40c0*/  BRA.U !UP0, `(.L_x_69) ;  /* 0xfffffffd08e87547 */ /* 0x000fea000b83ffff */
.L_x_68:
[-C--:B------:R-:W-:Y:S02]  /*40d0*/  SHF.L.U32 R2, R2, R3.reuse, RZ ;  /* 0x0000000302027219 */ /* 0x080fe400000006ff */
[----:B------:R-:W-:Y:S01]  /*40e0*/  SHF.L.U32 R0, R0, R3, RZ ;  /* 0x0000000300007219 */ /* 0x000fe200000006ff */
[----:B------:R-:W-:Y:S02]  /*40f0*/  IMAD.SHL.U32 R3, R3, 0x20, RZ ;  /* 0x0000002003037824 */ /* 0x000fe400078e00ff */
[----:B------:R2:W-:Y:S04]  /*4100*/  ATOMS.OR RZ, [UR5+0x14], R2 ;  /* 0x00001402ffff798c */ /* 0x0005e8000b000005 */
[----:B------:R2:W-:Y:S04]  /*4110*/  ATOMS.OR RZ, [UR5+0x18], R0 ;  /* 0x00001800ffff798c */ /* 0x0005e8000b000005 */
[----:B------:R2:W-:Y:S01]  /*4120*/  STS [UR6+0x230], R3 ;  /* 0x00023003ff007988 */ /* 0x0005e20008000806 */
[----:B------:R-:W-:Y:S05]  /*4130*/  BRA `(.L_x_67) ;  /* 0x0000000000107947 */ /* 0x000fea0003800000 */
.L_x_66:
[----:B------:R-:W-:Y:S02]  /*4140*/  MOV R0, 0xffffffff ;  /* 0xffffffff00007802 */ /* 0x000fe40000000f00 */
[----:B------:R-:W-:-:S03]  /*4150*/  MOV R2, 0x4180 ;  /* 0x0000418000027802 */ /* 0x000fc60000000f00 */
[----:B------:R2:W-:Y:S04]  /*4160*/  STS [UR6+0x230], R0 ;  /* 0x00023000ff007988 */ /* 0x0005e80008000806 */
[----:B-12--5:R-:W-:Y:S05]  /*4170*/  CALL.REL.NOINC `($__internal_1_$__cuda_sm10x_tcgen05_guardrail_trap_phase_invalid_during_alloc) ;  /* 0x0000005400a47944 */ /* 0x026fea0003c00000 */
.L_x_67:
[----:B------:R-:W-:Y:S05]  /*4180*/  WARPSYNC.ALL ;  /* 0x0000000000007948 */ /* 0x000fea0003800000 */
[----:B------:R-:W3:Y:S01]  /*4190*/  S2UR UR4, SR_CgaCtaId ;  /* 0x00000000000479c3 */ /* 0x000ee20000008800 */
[----:B------:R-:W-:Y:S01]  /*41a0*/  UMOV UR18, 0x400 ;  /* 0x0000040000127882 */ /* 0x000fe20000000000 */
[----:B------:R-:W-:-:S06]  /*41b0*/  NOP ;  /* 0x0000000000007918 */ /* 0x000fcc0000000000 */
[----:B------:R-:W-:Y:S06]  /*41c0*/  BAR.ARV 0x6, 0xa0 ;  /* 0x0182800000007b1d */ /* 0x000fec0000002000 */
[----:B------:R-:W4:Y:S01]  /*41d0*/  LDCU.64 UR6, c[0x0][0x388] ;  /* 0x00007100ff0677ac */ /* 0x000f220008000a00 */
[----:B------:R-:W-:Y:S01]  /*41e0*/  IMAD.MOV.U32 R8, RZ, RZ, 0x1 ;  /* 0x00000001ff087424 */ /* 0x000fe200078e00ff */
[----:B------:R-:W1:Y:S01]  /*41f0*/  LDCU.64 UR8, c[0x0][0x390] ;  /* 0x00007200ff0877ac */ /* 0x000e620008000a00 */
[----:B------:R-:W-:Y:S01]  /*4200*/  UMOV UR21, URZ ;  /* 0x000000ff00157c82 */ /* 0x000fe20008000000 */
[----:B------:R-:W-:Y:S01]  /*4210*/  UMOV UR17, URZ ;  /* 0x000000ff00117c82 */ /* 0x000fe20008000000 */
[----:B---3--:R-:W-:Y:S01]  /*4220*/  ULEA UR18, UR4, UR18, 0x18 ;  /* 0x0000001204127291 */ /* 0x008fe2000f8ec0ff */
[----:B------:R-:W-:Y:S01]  /*4230*/  UMOV UR26, 0x0 ;  /* 0x00000000001a7882 */ /* 0x000fe20000000000 */
[----:B------:R-:W-:-:S02]  /*4240*/  UMOV UR27, 0x4110490 ;  /* 0x04110490001b7882 */ /* 0x000fc40000000000 */
[----:B------:R-:W-:Y:S01]  /*4250*/  UIADD3 UR20, UPT, UPT, UR18, 0x1d600, URZ ;  /* 0x0001d60012147890 */ /* 0x000fe2000fffe0ff */
[----:B------:R-:W-:Y:S01]  /*4260*/  UMOV UR24, 0x0 ;  /* 0x0000000000187882 */ /* 0x000fe20000000000 */
[----:B------:R-:W-:Y:S01]  /*4270*/  UMOV UR25, 0x4110490 ;  /* 0x0411049000197882 */ /* 0x000fe20000000000 */
[----:B----4-:R-:W-:Y:S02]  /*4280*/  UIADD3 UR4, UPT, UPT, UR6, 0x1f, URZ ;  /* 0x0000001f06047890 */ /* 0x010fe4000fffe0ff */
[----:B------:R-:W2:Y:S01]  /*4290*/  LDS R9, [UR18+0x230] ;  /* 0x00023012ff097984 */ /* 0x000ea20008000800 */
[----:B------:R-:W-:Y:S02]  /*42a0*/  USHF.R.U32.HI UR20, URZ, 0x4, UR20 ;  /* 0x00000004ff147899 */ /* 0x000fe40008011614 */
[----:B------:R-:W-:Y:S02]  /*42b0*/  USHF.R.S32.HI UR5, URZ, 0x1f, UR4 ;  /* 0x0000001fff057899 */ /* 0x000fe40008011404 */
[----:B------:R-:W-:-:S02]  /*42c0*/  ULOP3.LUT UR20, UR20, 0x3fff, URZ, 0xc0, !UPT ;  /* 0x00003fff14147892 */ /* 0x000fc4000f8ec0ff */
[----:B------:R-:W-:Y:S02]  /*42d0*/  ULEA.HI UR4, UR5, UR4, URZ, 0x5 ;  /* 0x0000000405047291 */ /* 0x000fe4000f8f28ff */
[----:B------:R-:W-:Y:S02]  /*42e0*/  UIADD3 UR5, UPT, UPT, UR18, 0x3600, URZ ;  /* 0x0000360012057890 */ /* 0x000fe4000fffe0ff */
[----:B------:R-:W-:Y:S02]  /*42f0*/  USHF.R.S32.HI UR4, URZ, 0x5, UR4 ;  /* 0x00000005ff047899 */ /* 0x000fe40008011404 */
[----:B------:R-:W-:Y:S02]  /*4300*/  USHF.R.U32.HI UR5, URZ, 0x4, UR5 ;  /* 0x00000004ff057899 */ /* 0x000fe40008011605 */
[----:B------:R-:W-:Y:S02]  /*4310*/  UIMAD UR4, UR4, UR7, URZ ;  /* 0x00000007040472a4 */ /* 0x000fe4000f8e02ff */
[----:B------:R-:W-:-:S02]  /*4320*/  ULOP3.LUT UR5, UR5, 0x3fff, URZ, 0xc0, !UPT ;  /* 0x00003fff05057892 */ /* 0x000fc4000f8ec0ff */
[----:B-1----:R-:W-:Y:S02]  /*4330*/  UIMAD UR4, UR4, UR8, URZ ;  /* 0x00000008040472a4 */ /* 0x002fe4000f8e02ff */
[----:B------:R-:W-:Y:S02]  /*4340*/  ULOP3.LUT UR19, UR5, 0x10000, URZ, 0xfc, !UPT ;  /* 0x0001000005137892 */ /* 0x000fe4000f8efcff */
[----:B------:R-:W-:Y:S02]  /*4350*/  UIMAD UR6, UR4, UR9, URZ ;  /* 0x00000009040672a4 */ /* 0x000fe4000f8e02ff */
[----:B------:R-:W-:Y:S02]  /*4360*/  UIADD3 UR4, UPT, UPT, UR18, 0x1e8, URZ ;  /* 0x000001e812047890 */ /* 0x000fe4000fffe0ff */
[----:B------:R-:W-:Y:S02]  /*4370*/  UIADD3 UR23, UPT, UPT, UR6, -0x1, URZ ;  /* 0xffffffff06177890 */ /* 0x000fe4000fffe0ff */
[----:B------:R-:W-:-:S02]  /*4380*/  UPRMT UR28, URZ, 0x654, UR4 ;  /* 0x00000654ff1c7896 */ /* 0x000fc40008000004 */
[----:B------:R-:W-:Y:S01]  /*4390*/  UISETP.GE.AND UP3, UPT, UR6, 0x1, UPT ;  /* 0x000000010600788c */ /* 0x000fe2000bf66270 */
[C---:B--2---:R-:W-:Y:S01]  /*43a0*/  VIADD R3, R9.reuse, 0x40 ;  /* 0x0000004009037836 */ /* 0x044fe20000000000 */
[----:B------:R-:W-:-:S04]  /*43b0*/  LOP3.LUT R2, R9, 0xffff, RZ, 0xc0, !PT ;  /* 0x0000ffff09027812 */ /* 0x000fc800078ec0ff */
[----:B------:R-:W-:-:S05]  /*43c0*/  LOP3.LUT R3, R3, 0xffff, RZ, 0xc0, !PT ;  /* 0x0000ffff03037812 */ /* 0x000fca00078ec0ff */
[----:B------:R1:W-:Y:S02]  /*43d0*/  STL.64 [R1], R2 ;  /* 0x0000000201007387 */ /* 0x0003e40000100a00 */
[----:B-1----:R-:W-:-:S07]  /*43e0*/  CS2R R2, SRZ ;  /* 0x0000000000027805 */ /* 0x002fce000001ff00 */
.L_x_76:
[----:B-1----:R-:W-:-:S04]  /*43f0*/  SHF.L.U32 R4, R3, 0x1f, RZ ;  /* 0x0000001f03047819 */ /* 0x002fc800000006ff */
[----:B------:R-:W1:Y:S02]  /*4400*/  SYNCS.PHASECHK.TRANS64.TRYWAIT P0, [UR18+0x1e0], R4 ;  /* 0x0001e004ff0075a7 */ /* 0x000e640008001112 */
[----:B-12-4-:R-:W-:Y:S05]  /*4410*/  @!P0 BRA `(.L_x_70) ;  /* 0x0000004c00988947 */ /* 0x016fea0003800000 */
.L_x_189:
[----:B-1----:R-:W1:Y:S01]  /*4420*/  LDS.128 R4, [UR18+0x220] ;  /* 0x00022012ff047984 */ /* 0x002e620008000c00 */
[----:B------:R-:W-:Y:S01]  /*4430*/  ULEA UR22, UR21, UR18, 0x3 ;  /* 0x0000001215167291 */ /* 0x000fe2000f8e18ff */
[----:B------:R-:W-:Y:S01]  /*4440*/  SHF.L.U32 R0, R8, 0x1f, RZ ;  /* 0x0000001f08007819 */ /* 0x000fe200000006ff */
[----:B------:R-:W-:Y:S01]  /*4450*/  @!PT LDS RZ, [RZ] ;  /* 0x00000000fffff984 */ /* 0x000fe20000000800 */
[----:B------:R-:W-:Y:S01]  /*4460*/  @!PT LDS RZ, [RZ] ;  /* 0x00000000fffff984 */ /* 0x000fe20000000800 */
[----:B------:R-:W-:Y:S01]  /*4470*/  @!PT LDS RZ, [RZ] ;  /* 0x00000000fffff984 */ /* 0x000fe20000000800 */
[----:B------:R-:W-:Y:S01]  /*4480*/  @!PT LDS RZ, [RZ] ;  /* 0x00000000fffff984 */ /* 0x000fe20000000800 */
[----:B------:R2:W-:Y:S06]  /*4490*/  MEMBAR.ALL.CTA ;  /* 0x0000000000007992 */ /* 0x0005ec0000008000 */
[----:B--2---:R-:W2:Y:S02]  /*44a0*/  FENCE.VIEW.ASYNC.S ;  /* 0x00000000000073c6 */ /* 0x004ea40000000000 */
[----:B--2---:R-:W-:Y:S01]  /*44b0*/  SYNCS.ARRIVE.TRANS64.RED.A1T0 RZ, [UR28], RZ ;  /* 0x000000ffffff79a7 */ /* 0x004fe2000810041c */
[----:B------:R-:W2:Y:S01]  /*44c0*/  SYNCS.PHASECHK.TRANS64.TRYWAIT P0, [UR22+0x200], R0 ;  /* 0x00020000ff0075a7 */ /* 0x000ea20008001116 */
[----:B-1----:R-:W-:Y:S01]  /*44d0*/  LOP3.LUT P2, RZ, R6, 0x1, RZ, 0xc0, !PT ;  /* 0x0000000106ff7812 */ /* 0x002fe2000784c0ff */
[----:B--2---:R-:W-:-:S12]  /*44e0*/  @!P0 BRA `(.L_x_71) ;  /* 0x0000004c007c8947 */ /* 0x004fd80003800000 */
.L_x_191:
[----:B------:R-:W-:Y:S05]  /*44f0*/  BRA.U !UP3, `(.L_x_72) ;  /* 0x000000010bc87547 */ /* 0x000fea000b800000 */
[----:B-1----:R-:W-:Y:S01]  /*4500*/  IMAD.U32 R0, RZ, RZ, UR21 ;  /* 0x00000015ff007e24 */ /* 0x002fe2000f8e00ff */
[----:B------:R-:W-:-:S04]  /*4510*/  ULEA UR4, UR17, UR18, 0x3 ;  /* 0x0000001211047291 */ /* 0x000fc8000f8e18ff */
[----:B------:R-:W-:-:S05]  /*4520*/  LEA R0, R0, R1, 0x2 ;  /* 0x0000000100007211 */ /* 0x000fca00078e10ff */
[----:B------:R1:W5:Y:S01]  /*4530*/  LDL R4, [R0] ;  /* 0x0000000000047983 */ /* 0x0003620000100800 */
[----:B------:R-:W-:Y:S01]  /*4540*/  UPLOP3.LUT UP2, UPT, UPT, UPT, UPT, 0x40, 0x4 ;  /* 0x000000000004789c */ /* 0x000fe20003f4e870 */
[----:B------:R-:W-:Y:S01]  /*4550*/  UMOV UR15, UR23 ;  /* 0x00000017000f7c82 */ /* 0x000fe20008000000 */
[----:B------:R-:W-:Y:S01]  /*4560*/  UMOV UR8, UR17 ;  /* 0x0000001100087c82 */ /* 0x000fe20008000000 */
[----:B-1----:R-:W-:-:S04]  /*4570*/  SHF.L.U32 R0, R2, 0x1f, RZ ;  /* 0x0000001f02007819 */ /* 0x002fc800000006ff */
[----:B------:R1:W2:Y:S04]  /*4580*/  SYNCS.PHASECHK.TRANS64.TRYWAIT P1, [UR4], R0 ;  /* 0x00000000ff0075a7 */ /* 0x0002a80008021104 */
.L_x_75:
[----:B------:R-:W-:Y:S01]  /*4590*/  ULEA UR16, UR8, UR18, 0x3 ;  /* 0x0000001208107291 */ /* 0x000fe2000f8e18ff */
[----:B--234-:R-:W-:Y:S11]  /*45a0*/  @P1 BRA `(.L_x_73) ;  /* 0x00000000000c1947 */ /* 0x01cff60003800000 */
[----:B------:R-:W-:Y:S04]  /*45b0*/  SHF.L.U32 R5, R2, 0x1f, RZ ;  /* 0x0000001f02057819 */ /* 0x000fe800000006ff */
[----:B------:R-:W2:Y:S02]  /*45c0*/  SYNCS.PHASECHK.TRANS64.TRYWAIT P0, [UR16], R5 ;  /* 0x00000005ff0075a7 */ /* 0x000ea40008001110 */
[----:B--2---:R-:W-:Y:S05]  /*45d0*/  @!P0 BRA `(.L_x_74) ;  /* 0x0000004c00588947 */ /* 0x004fea0003800000 */
.L_x_73:
[----:B------:R-:W-:Y:S01]  /*45e0*/  UISETP.NE.AND UP0, UPT, UR15, URZ, UPT ;  /* 0x000000ff0f00728c */ /* 0x000fe2000bf05270 */
[----:B------:R-:W-:Y:S01]  /*45f0*/  PLOP3.LUT P1, PT, PT, PT, PT, 0x80, 0x8 ;  /* 0x000000000008781c */ /* 0x000fe20003f2f070 */
[----:B------:R-:W-:Y:S02]  /*4600*/  UIADD3 UR4, UPT, UPT, UR8, 0x1, URZ ;  /* 0x0000000108047890 */ /* 0x000fe4000fffe0ff */
[----:B------:R-:W-:Y:S02]  /*4610*/  ULEA UR10, UR8, UR20, 0x8 ;  /* 0x00000014080a7291 */ /* 0x000fe4000f8e40ff */
[----:B------:R-:W-:Y:S01]  /*4620*/  UISETP.NE.AND UP1, UPT, UR4, 0x1a, UPT ;  /* 0x0000001a0400788c */ /* 0x000fe2000bf25270 */
[----:B------:R-:W-:Y:S01]  /*4630*/  PLOP3.LUT P0, PT, PT, PT, UP0, 0x80, 0x8 ;  /* 0x000000000008781c */ /* 0x000fe20003f0f008 */
[----:B------:R-:W-:Y:S02]  /*4640*/  ULEA UR8, UR8, UR19, 0x8 ;  /* 0x0000001308087291 */ /* 0x000fe4000f8e40ff */
[----:B------:R-:W-:Y:S02]  /*4650*/  USEL UR5, URZ, 0x1, UP1 ;  /* 0x00000001ff057887 */ /* 0x000fe40008800000 */
[----:B------:R-:W-:Y:S02]  /*4660*/  USEL UR17, UR4, URZ, UP1 ;  /* 0x000000ff04117287 */ /* 0x000fe40008800000 */
[----:B------:R-:W-:Y:S02]  /*4670*/  UIADD3 UR12, UPT, UPT, UR10, 0x80, URZ ;  /* 0x000000800a0c7890 */ /* 0x000fe4000fffe0ff */
[----:B------:R-:W-:Y:S01]  /*4680*/  @UP0 ULEA UR4, UR17, UR18, 0x3 ;  /* 0x0000001211040291 */ /* 0x000fe2000f8e18ff */
[----:B------:R-:W-:Y:S01]  /*4690*/  LOP3.LUT R2, R2, UR5, RZ, 0x3c, !PT ;  /* 0x0000000502027c12 */ /* 0x000fe2000f8e3cff */
[----:B------:R-:W-:Y:S02]  /*46a0*/  UIADD3 UR6, UPT, UPT, UR8, 0x2, URZ ;  /* 0x0000000208067890 */ /* 0x000fe4000fffe0ff */
[----:B------:R-:W-:Y:S01]  /*46b0*/  UIADD3 UR5, UPT, UPT, UR16, 0xd0, URZ ;  /* 0x000000d010057890 */ /* 0x000fe2000fffe0ff */
[----:B-1----:R-:W-:Y:S01]  /*46c0*/  @P0 SHF.L.U32 R0, R2, 0x1f, RZ ;  /* 0x0000001f02000819 */ /* 0x002fe200000006ff */
[----:B------:R-:W-:Y:S01]  /*46d0*/  UMOV UR11, 0x40004040 ;  /* 0x40004040000b7882 */ /* 0x000fe20000000000 */
[----:B------:R-:W-:Y:S01]  /*46e0*/  UMOV UR9, 0x80004020 ;  /* 0x8000402000097882 */ /* 0x000fe20000000000 */
[----:B------:R-:W-:Y:S01]  /*46f0*/  UMOV UR13, 0x40004040 ;  /* 0x40004040000d7882 */ /* 0x000fe20000000000 */
[----:B------:R3:W4:Y:S01]  /*4700*/  @P0 SYNCS.PHASECHK.TRANS64.TRYWAIT P1, [UR4], R0 ;  /* 0x00000000ff0005a7 */ /* 0x0007220008021104 */
[----:B------:R-:W-:Y:S11]  /*4710*/  ELECT P0, URZ, PT ;  /* 0x0000000000ff782f */ /* 0x000ff60003800000 */
[----:B------:R-:W-:Y:S02]  /*4720*/  @!UPT UIADD3 URZ, UPT, UPT, URZ, URZ, URZ ;  /* 0x000000fffffff290 */ /* 0x000fe4000fffe0ff */
[C---:B-----5:R-:W-:Y:S02]  /*4730*/  @P0 R2UR.BROADCAST UR4, R4.reuse ;  /* 0x00000000040402ca */ /* 0x060fe400008e0000 */
[----:B------:R-:W-:Y:S11]  /*4740*/  ELECT P0, URZ, PT ;  /* 0x0000000000ff782f */ /* 0x000ff60003800000 */
[----:B------:R-:W-:Y:S02]  /*4750*/  @!UPT UIADD3 URZ, UPT, UPT, URZ, URZ, URZ ;  /* 0x000000fffffff290 */ /* 0x000fe4000fffe0ff */
[----:B------:R-:W-:Y:S01]  /*4760*/  @P0 R2UR.BROADCAST UR14, R4 ;  /* 0x00000000040e02ca */ /* 0x000fe200008e0000 */
[----:B------:R-:W-:Y:S01]  /*4770*/  UMOV UR7, 0x80004020 ;  /* 0x8000402000077882 */ /* 0x000fe20000000000 */
[----:B------:R1:W-:Y:S01]  /*4780*/  UTCHMMA gdesc[UR8], gdesc[UR10], tmem[UR4], tmem[UR26], idesc[UR27], UP2 ;  /* 0x00ff1a0a080075ea */ /* 0x0003e20009000004 */
[----:B------:R-:W-:Y:S10]  /*4790*/  UPLOP3.LUT UP2, UPT, UPT, UPT, UPT, 0x80, 0x8 ;  /* 0x000000000008789c */ /* 0x000ff40003f4f070 */
[----:B------:R3:W-:Y:S01]  /*47a0*/  UTCHMMA gdesc[UR6], gdesc[UR12], tmem[UR14], tmem[UR24], idesc[UR25], UPT ;  /* 0x00ff180c060075ea */ /* 0x0007e2000b80000e */
[----:B------:R3:W-:Y:S01]  /*47b0*/  UTCBAR [UR5], URZ ;  /* 0x000000ff050073e9 */ /* 0x0007e200080000ff */
[----:B-1----:R-:W-:Y:S02]  /*47c0*/  UIADD3 UR4, UPT, UPT, UR15, 0x1, URZ ;  /* 0x000000010f047890 */ /* 0x002fe4000fffe0ff */
[----:B------:R-:W-:Y:S02]  /*47d0*/  UIADD3 UR9, UPT, UPT, UR15, -0x1, URZ ;  /* 0xffffffff0f097890 */ /* 0x000fe4000fffe0ff */
[----:B------:R-:W-:Y:S01]  /*47e0*/  UISETP.GT.U32.AND UP0, UPT, UR4, 0x1, UPT ;  /* 0x000000010400788c */ /* 0x000fe2000bf04070 */
[----:B------:R-:W-:Y:S04]  /*47f0*/  UMOV UR8, UR17 ;  /* 0x0000001100087c82 */ /* 0x000fe80008000000 */
[----:B------:R-:W-:Y:S04]  /*4800*/  UMOV UR15, UR9 ;  /* 0x00000009000f7c82 */ /* 0x000fe80008000000 */
[----:B------:R-:W-:Y:S05]  /*4810*/  BRA.U UP0, `(.L_x_75) ;  /* 0xfffffffd005c7547 */ /* 0x000fea000b83ffff */
.L_x_72:
[----:B------:R-:W-:Y:S01]  /*4820*/  UIADD3 UR4, UPT, UPT, UR21, 0x1, URZ ;  /* 0x0000000115047890 */ /* 0x000fe2000fffe0ff */
[----:B------:R-:W-:Y:S01]  /*4830*/  LOP3.LUT R3, R3, 0x1, RZ, 0x3c, !PT ;  /* 0x0000000103037812 */ /* 0x000fe200078e3cff */
[----:B---3--:R-:W-:Y:S02]  /*4840*/  UIADD3 UR5, UPT, UPT, UR22, 0x1f0, URZ ;  /* 0x000001f016057890 */ /* 0x008fe4000fffe0ff */
[----:B------:R-:W-:-:S04]  /*4850*/  UISETP.NE.AND UP0, UPT, UR4, 0x2, UPT ;  /* 0x000000020400788c */ /* 0x000fc8000bf05270 */
[----:B------:R-:W-:Y:S02]  /*4860*/  USEL UR6, URZ, 0x1, UP0 ;  /* 0x00000001ff067887 */ /* 0x000fe40008000000 */
[----:B------:R-:W-:Y:S01]  /*4870*/  USEL UR21, UR4, URZ, UP0 ;  /* 0x000000ff04157287 */ /* 0x000fe20008000000 */
[----:B------:R2:W-:Y:S03]  /*4880*/  UTCBAR [UR5], URZ ;  /* 0x000000ff050073e9 */ /* 0x0005e600080000ff */
[----:B------:R-:W-:Y:S01]  /*4890*/  LOP3.LUT R8, R8, UR6, RZ, 0x3c, !PT ;  /* 0x0000000608087c12 */ /* 0x000fe2000f8e3cff */
[----:B------:R-:W-:Y:S07]  /*48a0*/  @P2 BRA `(.L_x_76) ;  /* 0xfffffff800d02947 */ /* 0x000fee000383ffff */
[----:B------:R-:W3:Y:S01]  /*48b0*/  S2UR UR6, SR_CgaCtaId ;  /* 0x00000000000679c3 */ /* 0x000ee20000008800 */
[----:B------:R-:W-:Y:S01]  /*48c0*/  ELECT P0, URZ, PT ;  /* 0x0000000000ff782f */ /* 0x000fe20003800000 */
[----:B-1----:R-:W-:Y:S01]  /*48d0*/  IMAD.MOV.U32 R0, RZ, RZ, 0x1 ;  /* 0x00000001ff007424 */ /* 0x002fe200078e00ff */
[----:B------:R-:W-:Y:S01]  /*48e0*/  UIADD3 UR18, UPT, UPT, UR18, 0x200, URZ ;  /* 0x0000020012127890 */ /* 0x000fe2000fffe0ff */
[----:B------:R-:W-:Y:S01]  /*48f0*/  SHF.L.U32 R2, R8, 0x1f, RZ ;  /* 0x0000001f08027819 */ /* 0x000fe200000006ff */
[----:B------:R-:W-:-:S03]  /*4900*/  UMOV UR4, 0x40 ;  /* 0x0000004000047882 */ /* 0x000fc60000000000 */
[----:B------:R-:W-:Y:S01]  /*4910*/  UVIRTCOUNT.DEALLOC.SMPOOL 0x80 ;  /* 0x000000800000784c */ /* 0x000fe20000000000 */
[----:B---3--:R-:W-:Y:S02]  /*4920*/  ULEA UR6, UR6, UR4, 0x18 ;  /* 0x0000000406067291 */ /* 0x008fe4000f8ec0ff */
[----:B------:R-:W-:-:S07]  /*4930*/  ULEA UR4, UR21, UR18, 0x3 ;  /* 0x0000001215047291 */ /* 0x000fce000f8e18ff */
[----:B------:R1:W-:Y:S02]  /*4940*/  @P0 STS.U8 [UR6+0x1c], R0 ;  /* 0x00001c00ff000988 */ /* 0x0003e40008000006 */
[----:B------:R-:W3:Y:S02]  /*4950*/  SYNCS.PHASECHK.TRANS64.TRYWAIT P0, [UR4], R2 ;  /* 0x00000002ff0075a7 */ /* 0x000ee40008001104 */
[----:B-1-3--:R-:W-:Y:S05]  /*4960*/  @!P0 BRA `(.L_x_77) ;  /* 0x00000048008c8947 */ /* 0x00afea0003800000 */
.L_x_194:
[----:B------:R-:W-:-:S04]  /*4970*/  UIADD3 UR4, UPT, UPT, UR21, 0x1, URZ ;  /* 0x0000000115047890 */ /* 0x000fc8000fffe0ff */
[----:B------:R-:W-:-:S04]  /*4980*/  UISETP.NE.AND UP0, UPT, UR4, 0x2, UPT ;  /* 0x000000020400788c */ /* 0x000fc8000bf05270 */
[----:B--2---:R-:W-:Y:S02]  /*4990*/  USEL UR5, URZ, 0x1, UP0 ;  /* 0x00000001ff057887 */ /* 0x004fe40008000000 */
[----:B------:R-:W-:-:S04]  /*49a0*/  USEL UR4, UR4, URZ, UP0 ;  /* 0x000000ff04047287 */ /* 0x000fc80008000000 */
[----:B------:R-:W-:Y:S01]  /*49b0*/  ULEA UR4, UR4, UR18, 0x3 ;  /* 0x0000001204047291 */ /* 0x000fe2000f8e18ff */
[----:B-1----:R-:W-:-:S04]  /*49c0*/  LOP3.LUT R2, R8, UR5, RZ, 0x3c, !PT ;  /* 0x0000000508027c12 */ /* 0x002fc8000f8e3cff */
[----:B------:R-:W-:-:S04]  /*49d0*/  SHF.L.U32 R2, R2, 0x1f, RZ ;  /* 0x0000001f02027819 */ /* 0x000fc800000006ff */
[----:B------:R-:W1:Y:S02]  /*49e0*/  SYNCS.PHASECHK.TRANS64.TRYWAIT P0, [UR4], R2 ;  /* 0x00000002ff0075a7 */ /* 0x000e640008001104 */
[----:B-1----:R-:W-:Y:S05]  /*49f0*/  @!P0 BRA `(.L_x_78) ;  /* 0x0000004800808947 */ /* 0x002fea0003800000 */
.L_x_196:
[----:B------:R-:W-:Y:S01]  /*4a00*/  NOP ;  /* 0x0000000000007918 */ /* 0x000fe20000000000 */
[----:B-1----:R-:W1:Y:S01]  /*4a10*/  LDS R0, [UR6+0x14] ;  /* 0x00001406ff007984 */ /* 0x002e620008000800 */
[----:B------:R-:W-:Y:S01]  /*4a20*/  LOP3.LUT R3, R9, 0xffff, RZ, 0xc0, !PT ;  /* 0x0000ffff09037812 */ /* 0x000fe200078ec0ff */
[----:B------:R-:W-:-:S03]  /*4a30*/  IMAD.MOV.U32 R2, RZ, RZ, 0xffff ;  /* 0x0000ffffff027424 */ /* 0x000fc600078e00ff */
[----:B------:R-:W-:-:S04]  /*4a40*/  SHF.R.U32.HI R3, RZ, 0x5, R3 ;  /* 0x00000005ff037819 */ /* 0x000fc80000011603 */
[----:B------:R-:W-:-:S04]  /*4a50*/  SHF.L.U32 R2, R2, R3, RZ ;  /* 0x0000000302027219 */ /* 0x000fc800000006ff */
[----:B-1----:R-:W-:-:S04]  /*4a60*/  LOP3.LUT R0, R0, R2, RZ, 0xc0, !PT ;  /* 0x0000000200007212 */ /* 0x002fc800078ec0ff */
[----:B------:R-:W-:Y:S01]  /*4a70*/  ISETP.NE.AND P0, PT, R0, R2, PT ;  /* 0x000000020000720c */ /* 0x000fe20003f05270 */
[----:B------:R-:W-:-:S05]  /*4a80*/  IMAD.MOV.U32 R0, RZ, RZ, 0x1 ;  /* 0x00000001ff007424 */ /* 0x000fca00078e00ff */
[----:B------:R-:W-:-:S07]  /*4a90*/  SHF.L.U32 R0, R0, R3, RZ ;  /* 0x0000000300007219 */ /* 0x000fce00000006ff */
[----:B------:R-:W-:Y:S05]  /*4aa0*/  @P0 BRA `(.L_x_79) ;  /* 0x00000000005c0947 */ /* 0x000fea0003800000 */
[----:B------:R-:W1:Y:S02]  /*4ab0*/  LDS R3, [UR6+0x18] ;  /* 0x00001806ff037984 */ /* 0x000e640008000800 */
[----:B-1----:R-:W-:-:S04]  /*4ac0*/  LOP3.LUT R3, R3, R0, RZ, 0xc0, !PT ;  /* 0x0000000003037212 */ /* 0x002fc800078ec0ff */
[----:B------:R-:W-:-:S13]  /*4ad0*/  ISETP.NE.AND P0, PT, R3, R0, PT ;  /* 0x000000000300720c */ /* 0x000fda0003f05270 */
[----:B------:R-:W-:Y:S05]  /*4ae0*/  @P0 BRA `(.L_x_80) ;  /* 0x0000000000400947 */ /* 0x000fea0003800000 */
[----:B------:R-:W-:Y:S01]  /*4af0*/  R2UR UR4, R2 ;  /* 0x00000000020472ca */ /* 0x000fe200000e0000 */
[----:B------:R-:W1:Y:S01]  /*4b00*/  S2R R3, SR_LANEID ;  /* 0x0000000000037919 */ /* 0x000e620000000000 */
[----:B------:R-:W-:-:S04]  /*4b10*/  LOP3.LUT R0, RZ, R0, RZ, 0x33, !PT ;  /* 0x00000000ff007212 */ /* 0x000fc800078e33ff */
[----:B------:R-:W2:Y:S07]  /*4b20*/  REDUX UR7, R0 ;  /* 0x00000000000773c4 */ /* 0x000eae0000000000 */
[----:B------:R-:W-:-:S03]  /*4b30*/  ULOP3.LUT UR5, URZ, UR4, URZ, 0x33, !UPT ;  /* 0x00000004ff057292 */ /* 0x000fc6000f8e33ff */
[----:B------:R-:W-:Y:S02]  /*4b40*/  VOTEU.ANY UR4, UPT, PT ;  /* 0x0000000000047886 */ /* 0x000fe400038e0100 */
[----:B------:R-:W-:Y:S01]  /*4b50*/  UFLO.U32 UR4, UR4 ;  /* 0x00000004000472bd */ /* 0x000fe200080e0000 */
[----:B------:R-:W-:-:S04]  /*4b60*/  IMAD.U32 R2, RZ, RZ, UR5 ;  /* 0x00000005ff027e24 */ /* 0x000fc8000f8e00ff */
[----:B------:R-:W3:Y:S02]  /*4b70*/  REDUX UR8, R2 ;  /* 0x00000000020873c4 */ /* 0x000ee40000000000 */
[----:B------:R1:W-:Y:S01]  /*4b80*/  UTCATOMSWS.AND URZ, UR5 ;  /* 0x0000000500ff79e3 */ /* 0x0003e20008000000 */
[----:B--2---:R-:W-:Y:S01]  /*4b90*/  IMAD.U32 R0, RZ, RZ, UR7 ;  /* 0x00000007ff007e24 */ /* 0x004fe2000f8e00ff */
[----:B-1----:R-:W-:Y:S01]  /*4ba0*/  ISETP.EQ.U32.AND P0, PT, R3, UR4, PT ;  /* 0x0000000403007c0c */ /* 0x002fe2000bf02070 */
[----:B---3--:R-:W-:-:S12]  /*4bb0*/  IMAD.U32 R2, RZ, RZ, UR8 ;  /* 0x00000008ff027e24 */ /* 0x008fd8000f8e00ff */
[----:B------:R1:W-:Y:S04]  /*4bc0*/  @P0 ATOMS.AND RZ, [UR6+0x14], R2 ;  /* 0x00001402ffff098c */ /* 0x0003e8000a800006 */
[----:B------:R1:W-:Y:S01]  /*4bd0*/  @P0 ATOMS.AND RZ, [UR6+0x18], R0 ;  /* 0x00001800ffff098c */ /* 0x0003e2000a800006 */
[----:B------:R-:W-:Y:S05]  /*4be0*/  BRA `(.L_x_81) ;  /* 0x0000000000147947 */ /* 0x000fea0003800000 */
.L_x_80:
[----:B------:R-:W-:Y:S02]  /*4bf0*/  MOV R2, 0x4c10 ;  /* 0x00004c1000027802 */ /* 0x000fe40000000f00 */
[----:B----45:R-:W-:Y:S05]  /*4c00*/  CALL.REL.NOINC `($__internal_0_$__cuda_sm10x_tcgen05_guardrail_trap_col_being_dealloced_not_returned_by_alloc) ;  /* 0x0000004800f47944 */ /* 0x030fea0003c00000 */
[----:B------:R-:W-:Y:S05]  /*4c10*/  BRA `(.L_x_81) ;  /* 0x0000000000087947 */ /* 0x000fea0003800000 */
.L_x_79:
[----:B------:R-:W-:Y:S02]  /*4c20*/  MOV R2, 0x4c40 ;  /* 0x00004c4000027802 */ /* 0x000fe40000000f00 */
[----:B----45:R-:W-:Y:S05]  /*4c30*/  CALL.REL.NOINC `($__internal_2_$__cuda_sm10x_tcgen05_guardrail_trap_unallocated_columns_being_dealloced) ;  /* 0x0000004c00007944 */ /* 0x030fea0003c00000 */
.L_x_81:
[----:B------:R-:W-:Y:S01]  /*4c40*/  NOP ;  /* 0x0000000000007918 */ /* 0x000fe20000000000 */
[----:B------:R-:W-:Y:S05]  /*4c50*/  EXIT ;  /* 0x000000000000794d */ /* 0x000fea0003800000 */
.L_x_65:
[----:B------:R-:W-:-:S09]  /*4c60*/  UISETP.NE.OR UP0, UPT, UR15, 0x3, !UP2 ;  /* 0x000000030f00788c */ /* 0x000fd2000d705670 */
[----:B------:R-:W-:Y:S05]  /*4c70*/  BRA.U UP0, `(.L_x_82) ;  /* 0x0000001100747547 */ /* 0x000fea000b800000 */
[----:B------:R-:W2:Y:S01]  /*4c80*/  LDC.64 R2, c[0x0][0x988] ;  /* 0x00026200ff027b82 */ /* 0x000ea20000000a00 */
[----:B------:R-:W3:Y:S01]  /*4c90*/  LDCU UR27, c[0x0][0x370] ;  /* 0x00006e00ff1b77ac */ /* 0x000ee20008000800 */
[----:B------:R-:W-:Y:S01]  /*4ca0*/  R2UR UR45, R44 ;  /* 0x000000002c2d72ca */ /* 0x000fe200000e0000 */
[----:B------:R-:W-:Y:S01]  /*4cb0*/  IMAD.MOV.U32 R11, RZ, RZ, 0x1 ;  /* 0x00000001ff0b7424 */ /* 0x000fe200078e00ff */
[----:B------:R-:W-:Y:S01]  /*4cc0*/  R2UR UR44, R45 ;  /* 0x000000002d2c72ca */ /* 0x000fe200000e0000 */
[----:B------:R-:W4:Y:S01]  /*4cd0*/  LDCU.128 UR28, c[0x0][0xc10] ;  /* 0x00018200ff1c77ac */ /* 0x000f220008000c00 */
[----:B------:R-:W-:Y:S02]  /*4ce0*/  IMAD.MOV.U32 R10, RZ, RZ, RZ ;  /* 0x000000ffff0a7224 */ /* 0x000fe400078e00ff */
[----:B------:R-:W1:Y:S01]  /*4cf0*/  S2UR UR6, SR_CgaCtaId ;  /* 0x00000000000679c3 */ /* 0x000e620000008800 */
[----:B------:R-:W4:Y:S01]  /*4d00*/  LDCU UR26, c[0x0][0x374] ;  /* 0x00006e80ff1a77ac */ /* 0x000f220008000800 */
[----:B------:R-:W-:Y:S01]  /*4d10*/  IMAD.MOV.U32 R9, RZ, RZ, 0x1000 ;  /* 0x00001000ff097424 */ /* 0x000fe200078e00ff */
[----:B------:R-:W3:Y:S05]  /*4d20*/  LDCU.128 UR32, c[0x0][0xa80] ;  /* 0x00015000ff2077ac */ /* 0x000eea0008000c00 */
[----:B------:R-:W3:Y:S01]  /*4d30*/  LDC.64 R12, c[0x0][0x348] ;  /* 0x0000d200ff0c7b82 */ /* 0x000ee20000000a00 */
[----:B------:R-:W3:Y:S01]  /*4d40*/  LDCU UR17, c[0x0][0xc0c] ;  /* 0x00018180ff1177ac */ /* 0x000ee20008000800 */
[----:B------:R-:W3:Y:S01]  /*4d50*/  LDCU UR47, c[0x0][0xc20] ;  /* 0x00018400ff2f77ac */ /* 0x000ee20008000800 */
[----:B--2---:R-:W-:Y:S01]  /*4d60*/  ISETP.NE.U32.AND P0, PT, R2, RZ, PT ;  /* 0x000000ff0200720c */ /* 0x004fe20003f05070 */
[----:B------:R-:W2:Y:S03]  /*4d70*/  LDCU UR4, c[0x0][0xc30] ;  /* 0x00018600ff0477ac */ /* 0x000ea60008000800 */
[----:B------:R-:W-:Y:S01]  /*4d80*/  ISETP.NE.AND.EX P0, PT, R3, RZ, PT, P0 ;  /* 0x000000ff0300720c */ /* 0x000fe20003f05300 */
[----:B------:R-:W2:Y:S01]  /*4d90*/  LDCU.128 UR40, c[0x0][0xa90] ;  /* 0x00015200ff2877ac */ /* 0x000ea20008000c00 */
[----:B------:R-:W2:Y:S01]  /*4da0*/  LDC.64 R2, c[0x0][0x990] ;  /* 0x00026400ff027b82 */ /* 0x000ea20000000a00 */
[----:B------:R-:W-:Y:S01]  /*4db0*/  UMOV UR24, 0x400 ;  /* 0x0000040000187882 */ /* 0x000fe20000000000 */
[----:B----4-:R-:W-:-:S02]  /*4dc0*/  UIMAD.WIDE.U32 UR8, UR26, UR31, URZ ;  /* 0x0000001f1a0872a5 */ /* 0x010fc4000f8e00ff */
[----:B-1----:R-:W-:Y:S02]  /*4dd0*/  ULEA UR24, UR6, UR24, 0x18 ;  /* 0x0000001806187291 */ /* 0x002fe4000f8ec0ff */
[----:B---3--:R-:W-:Y:S02]  /*4de0*/  UIMAD.WIDE.U32 UR6, UR27, UR28, URZ ;  /* 0x0000001c1b0672a5 */ /* 0x008fe4000f8e00ff */
[----:B------:R-:W-:Y:S02]  /*4df0*/  UISETP.NE.AND UP5, UPT, UR32, 0x1, UPT ;  /* 0x000000012000788c */ /* 0x000fe4000bfa5270 */
[----:B------:R-:W-:Y:S02]  /*4e00*/  UIADD3 UR36, UPT, UPT, UR24, 0x1e8, URZ ;  /* 0x000001e818247890 */ /* 0x000fe4000fffe0ff */
[----:B------:R-:W-:Y:S01]  /*4e10*/  UISETP.GE.AND UP0, UPT, UR39, 0x1, UPT ;  /* 0x000000012700788c */ /* 0x000fe2000bf06270 */
[----:B------:R-:W-:Y:S01]  /*4e20*/  UMOV UR38, UR7 ;  /* 0x0000000700267c82 */ /* 0x000fe20008000000 */
[----:B------:R-:W-:Y:S01]  /*4e30*/  UMOV UR37, UR9 ;  /* 0x0000000900257c82 */ /* 0x000fe20008000000 */
[----:B------:R-:W-:-:S02]  /*4e40*/  UISETP.NE.AND UP1, UPT, UR17, 0x1, UPT ;  /* 0x000000011100788c */ /* 0x000fc4000bf25270 */
[----:B------:R-:W-:Y:S01]  /*4e50*/  UISETP.NE.AND UP0, UPT, UR30, 0x1, UPT ;  /* 0x000000011e00788c */ /* 0x000fe2000bf05270 */
[----:B------:R-:W-:Y:S01]  /*4e60*/  UMOV UR23, URZ ;  /* 0x000000ff00177c82 */ /* 0x000fe20008000000 */
[----:B------:R-:W1:Y:S01]  /*4e70*/  LDCU UR48, c[0x0][0xaa0] ;  /* 0x00015400ff3077ac */ /* 0x000e620008000800 */
[----:B------:R-:W-:Y:S02]  /*4e80*/  UPLOP3.LUT UP4, UPT, UPT, UPT, UPT, 0x40, 0x4 ;  /* 0x000000000004789c */ /* 0x000fe40003f8e870 */
[----:B------:R-:W-:Y:S01]  /*4e90*/  UISETP.NE.AND UP6, UPT, UR39, 0x1, UPT ;  /* 0x000000012700788c */ /* 0x000fe2000bfc5270 */
[----:B------:R-:W3:Y:S01]  /*4ea0*/  LDCU.64 UR18, c[0x0][0xc28] ;  /* 0x00018500ff1277ac */ /* 0x000ee20008000a00 */
[----:B--2---:R-:W-:Y:S02]  /*4eb0*/  UISETP.NE.AND UP2, UPT, UR4, 0x1, UPT ;  /* 0x000000010400788c */ /* 0x004fe4000bf45270 */
[----:B------:R-:W-:Y:S02]  /*4ec0*/  UPRMT UR36, URZ, 0x654, UR36 ;  /* 0x00000654ff247896 */ /* 0x000fe40008000024 */
[----:B------:R-:W-:-:S02]  /*4ed0*/  USHF.R.U32.HI UR38, URZ, UR29, UR38 ;  /* 0x0000001dff267299 */ /* 0x000fc40008011626 */
[----:B------:R-:W-:Y:S02]  /*4ee0*/  USHF.R.U32.HI UR37, URZ, UR47, UR37 ;  /* 0x0000002fff257299 */ /* 0x000fe40008011625 */
[----:B------:R-:W-:Y:S02]  /*4ef0*/  UISETP.NE.AND UP1, UPT, UR35, 0x1, UPT ;  /* 0x000000012300788c */ /* 0x000fe4000bf25270 */
[----:B------:R-:W-:Y:S01]  /*4f00*/  UISETP.NE.AND UP0, UPT, UR42, 0x1, UPT ;  /* 0x000000012a00788c */ /* 0x000fe2000bf05270 */
[----:B------:R-:W-:-:S10]  /*4f10*/  VOTEU.ANY UP5, P0 ;  /* 0x0000000000ff7886 */ /* 0x000fd400000a0100 */
.L_x_91:
[----:B------:R-:W-:Y:S04]  /*4f20*/  SHF.L.U32 R4, R10, 0x1f, RZ ;  /* 0x0000001f0a047819 */ /* 0x000fe800000006ff */
[----:B--2---:R-:W2:Y:S02]  /*4f30*/  SYNCS.PHASECHK.TRANS64.TRYWAIT P0, [UR24+0x1e0], R4 ;  /* 0x0001e004ff0075a7 */ /* 0x004ea40008001118 */
[----:B--2---:R-:W-:Y:S05]  /*4f40*/  @!P0 BRA `(.L_x_83) ;  /* 0x0000004400448947 */ /* 0x004fea0003800000 */
.L_x_198:
[----:B--2---:R-:W2:Y:S01]  /*4f50*/  LDS.128 R4, [UR24+0x220] ;  /* 0x00022018ff047984 */ /* 0x004ea20008000c00 */
[----:B------:R-:W-:Y:S01]  /*4f60*/  UISETP.GE.AND UP0, UPT, UR39, 0x1, UPT ;  /* 0x000000012700788c */ /* 0x000fe2000bf06270 */
[----:B------:R-:W-:Y:S01]  /*4f70*/  @!PT LDS RZ, [RZ] ;  /* 0x00000000fffff984 */ /* 0x000fe20000000800 */
[----:B------:R-:W-:Y:S01]  /*4f80*/  @!PT LDS RZ, [RZ] ;  /* 0x00000000fffff984 */ /* 0x000fe20000000800 */
[----:B------:R-:W-:Y:S01]  /*4f90*/  @!PT LDS RZ, [RZ] ;  /* 0x00000000fffff984 */ /* 0x000fe20000000800 */
[----:B------:R-:W-:Y:S01]  /*4fa0*/  @!PT LDS RZ, [RZ] ;  /* 0x00000000fffff984 */ /* 0x000fe20000000800 */
[----:B------:R4:W-:Y:S06]  /*4fb0*/  MEMBAR.ALL.CTA ;  /* 0x0000000000007992 */ /* 0x0009ec0000008000 */
[----:B----4-:R-:W4:Y:S02]  /*4fc0*/  FENCE.VIEW.ASYNC.S ;  /* 0x00000000000073c6 */ /* 0x010f240000000000 */
[----:B----4-:R-:W-:Y:S01]  /*4fd0*/  SYNCS.ARRIVE.TRANS64.RED.A1T0 RZ, [UR36], RZ ;  /* 0x000000ffffff79a7 */ /* 0x010fe20008100424 */
[----:B--2---:R-:W-:Y:S11]  /*4fe0*/  LOP3.LUT P0, RZ, R6, 0x1, RZ, 0xc0, !PT ;  /* 0x0000000106ff7812 */ /* 0x004ff6000780c0ff */
[----:B------:R-:W-:Y:S02]  /*4ff0*/  @!UPT UIADD3 URZ, UPT, UPT, URZ, URZ, URZ ;  /* 0x000000fffffff290 */ /* 0x000fe4000fffe0ff */
[----:B------:R-:W-:Y:S01]  /*5000*/  VOTEU.ANY UP1, P0 ;  /* 0x0000000000ff7886 */ /* 0x000fe20000020100 */
[----:B------:R-:W-:Y:S11]  /*5010*/  PLOP3.LUT P0, PT, PT, PT, UP1, 0x80, 0x8 ;  /* 0x000000000008781c */ /* 0x000ff60003f0f018 */
[----:B------:R-:W-:Y:S02]  /*5020*/  @!UPT UIADD3 URZ, UPT, UPT, URZ, URZ, URZ ;  /* 0x000000fffffff290 */ /* 0x000fe4000fffe0ff */
[----:B------:R-:W-:Y:S02]  /*5030*/  @P0 MOV R8, R4 ;  /* 0x0000000400080202 */ /* 0x000fe40000000f00 */
[----:B------:R-:W-:Y:S02]  /*5040*/  @P0 LOP3.LUT R0, R5, 0xffff, RZ, 0xc0, !PT ;  /* 0x0000ffff05000812 */ /* 0x000fe400078ec0ff */
[----:B------:R-:W-:Y:S02]  /*5050*/  @P0 R2UR UR5, R8 ;  /* 0x00000000080502ca */ /* 0x000fe400000e0000 */
[----:B------:R-:W-:Y:S11]  /*5060*/  @P0 R2UR UR4, R0 ;  /* 0x00000000000402ca */ /* 0x000ff600000e0000 */
[----:B------:R-:W-:Y:S02]  /*5070*/  @UP1 UMOV UR16, UR5 ;  /* 0x0000000500101c82 */ /* 0x000fe40008000000 */
[----:B------:R-:W-:Y:S01]  /*5080*/  @UP1 UMOV UR15, UR4 ;  /* 0x00000004000f1c82 */ /* 0x000fe20008000000 */
[----:B------:R-:W-:Y:S05]  /*5090*/  BRA.U !UP0, `(.L_x_84) ;  /* 0x0000000108b47547 */ /* 0x000fea000b800000 */
[----:B------:R-:W-:Y:S02]  /*50a0*/  UIMAD.WIDE.U32 UR8, UR15, UR31, URZ ;  /* 0x0000001f0f0872a5 */ /* 0x000fe4000f8e00ff */
[----:B------:R-:W-:Y:S02]  /*50b0*/  UP2UR UR14, UPR, URZ, 0x2 ;  /* 0x00000002ff0e7883 */ /* 0x000fe40008000000 */
[----:B------:R-:W-:Y:S02]  /*50c0*/  UISETP.NE.AND UP1, UPT, UR30, 0x1, UPT ;  /* 0x000000011e00788c */ /* 0x000fe4000bf25270 */
[----:B------:R-:W-:Y:S02]  /*50d0*/  UIMAD.WIDE.U32 UR10, UR16, UR28, URZ ;  /* 0x0000001c100a72a5 */ /* 0x000fe4000f8e00ff */
[----:B------:R-:W-:Y:S02]  /*50e0*/  USEL UR4, UR26, UR37, !UP1 ;  /* 0x000000251a047287 */ /* 0x000fe4000c800000 */
[----:B------:R-:W-:Y:S02]  /*50f0*/  UISETP.NE.AND UP0, UPT, UR17, 0x1, UPT ;  /* 0x000000011100788c */ /* 0x000fe4000bf05270 */
[----:B---3--:R-:W-:Y:S02]  /*5100*/  UIMAD.WIDE.U32 UR12, UR4, UR18, URZ ;  /* 0x00000012040c72a5 */ /* 0x008fe4000f8e00ff */
[----:B------:R-:W-:Y:S01]  /*5110*/  USEL UR7, UR27, UR38, !UP0 ;  /* 0x000000261b077287 */ /* 0x000fe2000c000000 */
[----:B------:R-:W-:Y:S02]  /*5120*/  UMOV UR5, UR9 ;  /* 0x0000000900057c82 */ /* 0x000fe40008000000 */
[----:B------:R-:W-:Y:S02]  /*5130*/  USHF.R.U32.HI UR6, URZ, UR47, UR5 ;  /* 0x0000002fff067299 */ /* 0x000fe40008011605 */
[----:B------:R-:W-:Y:S02]  /*5140*/  UIMAD.WIDE.U32 UR20, UR7, UR18, URZ ;  /* 0x00000012071472a5 */ /* 0x000fe4000f8e00ff */
[----:B------:R-:W-:Y:S02]  /*5150*/  USEL UR6, UR15, UR6, !UP1 ;  /* 0x000000060f067287 */ /* 0x000fe4000c800000 */
[----:B------:R-:W-:Y:S01]  /*5160*/  UISETP.NE.AND UP1, UPT, UR14, URZ, UPT ;  /* 0x000000ff0e00728c */ /* 0x000fe2000bf25270 */
[----:B------:R-:W-:Y:S01]  /*5170*/  UMOV UR5, UR11 ;  /* 0x0000000b00057c82 */ /* 0x000fe20008000000 */
[----:B------:R-:W-:Y:S02]  /*5180*/  UIMAD.WIDE.U32 UR10, UR6, UR18, URZ ;  /* 0x00000012060a72a5 */ /* 0x000fe4000f8e00ff */
[----:B------:R-:W-:Y:S03]  /*5190*/  USHF.R.U32.HI UR8, URZ, UR29, UR5 ;  /* 0x0000001dff087299 */ /* 0x000fe60008011605 */
[----:B------:R-:W-:Y:S02]  /*51a0*/  UMOV UR5, UR13 ;  /* 0x0000000d00057c82 */ /* 0x000fe40008000000 */
[----:B------:R-:W-:Y:S03]  /*51b0*/  @UP6 USHF.R.U32.HI UR4, URZ, UR19, UR5 ;  /* 0x00000013ff046299 */ /* 0x000fe60008011605 */
[----:B------:R-:W-:Y:S01]  /*51c0*/  UMOV UR5, UR21 ;  /* 0x0000001500057c82 */ /* 0x000fe20008000000 */
[----:B------:R-:W-:Y:S02]  /*51d0*/  UIMAD UR4, UR39, UR4, URZ ;  /* 0x00000004270472a4 */ /* 0x000fe4000f8e02ff */
[----:B------:R-:W-:Y:S02]  /*51e0*/  @UP6 USHF.R.U32.HI UR7, URZ, UR19, UR5 ;  /* 0x00000013ff076299 */ /* 0x000fe40008011605 */
[----:B------:R-:W-:Y:S02]  /*51f0*/  USEL UR5, UR16, UR8, !UP0 ;  /* 0x0000000810057287 */ /* 0x000fe4000c000000 */
[----:B------:R-:W-:Y:S02]  /*5200*/  UIMAD UR8, UR39, UR7, URZ ;  /* 0x00000007270872a4 */ /* 0x000fe4000f8e02ff */
[----:B------:R-:W-:Y:S03]  /*5210*/  UISETP.GE.AND UP0, UPT, UR6, UR4, UPT ;  /* 0x000000040600728c */ /* 0x000fe6000bf06270 */
[----:B------:R-:W-:Y:S01]  /*5220*/  UMOV UR4, UR11 ;  /* 0x0000000b00047c82 */ /* 0x000fe20008000000 */
[----:B------:R-:W-:Y:S02]  /*5230*/  UISETP.GE.OR UP0, UPT, UR5, UR8, UP0 ;  /* 0x000000080500728c */ /* 0x000fe40008706670 */
[----:B------:R-:W-:Y:S02]  /*5240*/  USHF.R.U32.HI UR4, URZ, UR19, UR4 ;  /* 0x00000013ff047299 */ /* 0x000fe40008011604 */
[----:B------:R-:W-:Y:S02]  /*5250*/  UIMAD.WIDE.U32 UR8, UR5, UR18, URZ ;  /* 0x00000012050872a5 */ /* 0x000fe4000f8e00ff */
[----:B------:R-:W-:Y:S04]  /*5260*/  USEL UR10, UR6, UR4, !UP6 ;  /* 0x00000004060a7287 */ /* 0x000fe8000f000000 */
[----:B------:R-:W-:Y:S01]  /*5270*/  UIADD3 UR11, UPT, UPT, -UR10, URZ, URZ ;  /* 0x000000ff0a0b7290 */ /* 0x000fe2000fffe1ff */
[----:B------:R-:W-:Y:S02]  /*5280*/  @!UP0 UMOV UR4, UR9 ;  /* 0x0000000900048c82 */ /* 0x000fe40008000000 */
[----:B------:R-:W-:Y:S02]  /*5290*/  @!UP0 USHF.R.U32.HI UR4, URZ, UR19, UR4 ;  /* 0x00000013ff048299 */ /* 0x000fe40008011604 */
[----:B------:R-:W-:Y:S02]  /*52a0*/  UIMAD UR8, UR39, UR11, UR6 ;  /* 0x0000000b270872a4 */ /* 0x000fe4000f8e0206 */
[----:B------:R-:W-:Y:S04]  /*52b0*/  @!UP0 USEL UR4, UR5, UR4, !UP6 ;  /* 0x0000000405048287 */ /* 0x000fe8000f000000 */
[----:B------:R-:W-:Y:S02]  /*52c0*/  @!UP0 UIMAD UR8, UR7, UR8, UR4 ;  /* 0x00000008070882a4 */ /* 0x000fe4000f8e0204 */
[----:B------:R-:W-:Y:S02]  /*52d0*/  @!UP0 UIADD3 UR9, UPT, UPT, UR10, -UR4, URZ ;  /* 0x800000040a098290 */ /* 0x000fe4000fffe0ff */
[----:B------:R-:W-:Y:S02]  /*52e0*/  UIADD3 UR4, UPT, UPT, -UR5, URZ, URZ ;  /* 0x000000ff05047290 */ /* 0x000fe4000fffe1ff */
[----:B------:R-:W-:Y:S02]  /*52f0*/  UIADD3 UR7, UPT, UPT, -UR6, URZ, URZ ;  /* 0x000000ff06077290 */ /* 0x000fe4000fffe1ff */
[----:B------:R-:W-:Y:S02]  /*5300*/  @!UP0 UIMAD UR6, UR9, UR39, UR5 ;  /* 0x00000027090682a4 */ /* 0x000fe4000f8e0205 */
[----:B------:R-:W-:Y:S02]  /*5310*/  UIMAD UR16, UR17, UR4, UR16 ;  /* 0x00000004111072a4 */ /* 0x000fe4000f8e0210 */
[----:B------:R-:W-:Y:S01]  /*5320*/  UIMAD UR15, UR30, UR7, UR15 ;  /* 0x000000071e0f72a4 */ /* 0x000fe2000f8e020f */
[----:B------:R-:W-:Y:S02]  /*5330*/  @!UP0 UMOV UR5, UR8 ;  /* 0x0000000800058c82 */ /* 0x000fe40008000000 */
[----:B------:R-:W-:Y:S02]  /*5340*/  UIMAD UR16, UR5, UR17, UR16 ;  /* 0x00000011051072a4 */ /* 0x000fe4000f8e0210 */
[----:B------:R-:W-:Y:S11]  /*5350*/  UIMAD UR15, UR6, UR30, UR15 ;  /* 0x0000001e060f72a4 */ /* 0x000ff6000f8e020f */
[----:B------:R-:W-:Y:S01]  /*5360*/  @!UPT UIADD3 URZ, UPT, UPT, URZ, URZ, URZ ;  /* 0x000000fffffff290 */ /* 0x000fe2000fffe0ff */
.L_x_84:
[----:B------:R-:W2:Y:S01]  /*5370*/  @!UP2 LDCU.128 UR8, c[0x0][0xc10] ;  /* 0x00018200ff08a7ac */ /* 0x000ea20008000c00 */
[C---:B------:R-:W-:Y:S02]  /*5380*/  ISETP.NE.U32.AND P2, PT, R2.reuse, RZ, PT ;  /* 0x000000ff0200720c */ /* 0x040fe40003f45070 */
[----:B------:R-:W-:Y:S02]  /*5390*/  ISETP.NE.U32.AND P1, PT, R2, RZ, PT ;  /* 0x000000ff0200720c */ /* 0x000fe40003f25070 */
[C---:B------:R-:W-:Y:S02]  /*53a0*/  ISETP.NE.AND.EX P2, PT, R3.reuse, RZ, PT, P2 ;  /* 0x000000ff0300720c */ /* 0x040fe40003f45320 */
[----:B------:R-:W-:Y:S01]  /*53b0*/  ISETP.NE.AND.EX P1, PT, R3, RZ, PT, P1 ;  /* 0x000000ff0300720c */ /* 0x000fe20003f25310 */
[----:B------:R-:W4:Y:S01]  /*53c0*/  @!UP2 LDCU UR5, c[0x0][0xc0c] ;  /* 0x00018180ff05a7ac */ /* 0x000f220008000800 */
[----:B------:R-:W-:Y:S02]  /*53d0*/  USHF.L.U32 UR25, UR22, 0x6, URZ ;  /* 0x0000000616197899 */ /* 0x000fe400080006ff */
[----:B--2---:R-:W-:Y:S07]  /*53e0*/  UIMAD.WIDE.U32 UR6, UR16, UR8, URZ ;  /* 0x00000008100672a5 */ /* 0x004fee000f8e00ff */
[----:B------:R-:W-:Y:S01]  /*53f0*/  @!UP2 UMOV UR4, UR7 ;  /* 0x000000070004ac82 */ /* 0x000fe20008000000 */
[----:B----4-:R-:W-:Y:S02]  /*5400*/  @!UP2 UISETP.NE.AND UP0, UPT, UR5, 0x1, UPT ;  /* 0x000000010500a88c */ /* 0x010fe4000bf05270 */
[----:B------:R-:W-:Y:S02]  /*5410*/  @!UP2 USHF.R.U32.HI UR4, URZ, UR9, UR4 ;  /* 0x00000009ff04a299 */ /* 0x000fe40008011604 */
[----:B------:R-:W-:Y:S02]  /*5420*/  UIMAD.WIDE.U32 UR6, UR15, UR11, URZ ;  /* 0x0000000b0f0672a5 */ /* 0x000fe4000f8e00ff */
[----:B------:R-:W-:Y:S02]  /*5430*/  @!UP2 USEL UR8, UR16, UR4, !UP0 ;  /* 0x000000041008a287 */ /* 0x000fe4000c000000 */
[----:B------:R-:W-:Y:S03]  /*5440*/  @!UP2 UISETP.NE.AND UP0, UPT, UR10, 0x1, UPT ;  /* 0x000000010a00a88c */ /* 0x000fe6000bf05270 */
[----:B------:R-:W-:Y:S02]  /*5450*/  @!UP2 UMOV UR6, UR7 ;  /* 0x000000070006ac82 */ /* 0x000fe40008000000 */
[----:B------:R-:W2:Y:S02]  /*5460*/  @!UP2 LDCU UR4, c[0x0][0xc20] ;  /* 0x00018400ff04a7ac */ /* 0x000ea40008000800 */
[----:B--2---:R-:W-:Y:S04]  /*5470*/  @!UP2 USHF.R.U32.HI UR6, URZ, UR4, UR6 ;  /* 0x00000004ff06a299 */ /* 0x004fe80008011606 */
[----:B------:R-:W-:Y:S04]  /*5480*/  @!UP2 USEL UR6, UR15, UR6, !UP0 ;  /* 0x000000060f06a287 */ /* 0x000fe8000c000000 */
[----:B------:R-:W-:Y:S02]  /*5490*/  @!UP2 UIADD3 UR4, UPT, UPT, -UR8, UR6, URZ ;  /* 0x000000060804a290 */ /* 0x000fe4000fffe1ff */
[----:B------:R-:W-:Y:S02]  /*54a0*/  @!UP2 UIADD3 UR6, UPT, UPT, UR8, -UR6, URZ ;  /* 0x800000060806a290 */ /* 0x000fe4000fffe0ff */
[----:B------:R-:W-:Y:S02]  /*54b0*/  @!UP2 UIMAD UR16, UR4, UR5, UR16 ;  /* 0x000000050410a2a4 */ /* 0x000fe4000f8e0210 */
[----:B------:R-:W-:Y:S01]  /*54c0*/  @!UP2 UIMAD UR15, UR6, UR10, UR15 ;  /* 0x0000000a060fa2a4 */ /* 0x000fe2000f8e020f */
[----:B------:R-:W-:Y:S11]  /*54d0*/  BRA.U UP4, `(.L_x_85) ;  /* 0x0000000104107547 */ /* 0x000ff6000b800000 */
[----:B------:R-:W-:Y:S04]  /*54e0*/  MOV R8, UR46 ;  /* 0x0000002e00087c02 */ /* 0x000fe80008000f00 */
[----:B------:R-:W-:Y:S04]  /*54f0*/  SHF.L.U32 R8, R8, 0x1f, RZ ;  /* 0x0000001f08087819 */ /* 0x000fe800000006ff */
[----:B------:R-:W2:Y:S02]  /*5500*/  SYNCS.PHASECHK.TRANS64.TRYWAIT P3, [UR24+0x1d8], R8 ;  /* 0x0001d808ff0075a7 */ /* 0x000ea40008061118 */
[----:B--2---:R-:W-:Y:S05]  /*5510*/  @!P3 BRA `(.L_x_86) ;  /* 0x0000003c00e8b947 */ /* 0x004fea0003800000 */
.L_x_85:
[----:B------:R-:W-:Y:S05]  /*5520*/  @!P2 BRA `(.L_x_87) ;  /* 0x000000000030a947 */ /* 0x000fea0003800000 */
[----:B------:R-:W-:Y:S01]  /*5530*/  UPLOP3.LUT UP3, UPT, UPT, UPT, UP5, 0x80, 0x8 ;  /* 0x000000000008789c */ /* 0x000fe20003f6f050 */
[----:B------:R-:W-:Y:S01]  /*5540*/  HFMA2 R51, -RZ, RZ, 0, 5.9604644775390625e-08 ;  /* 0x00000001ff337431 */ /* 0x000fe200000001ff */
[----:B------:R-:W4:Y:S04]  /*5550*/  LDCU.64 UR4, c[0x0][0x358] ;  /* 0x00006b00ff0477ac */ /* 0x000f280008000a00 */
[----:B------:R-:W-:Y:S11]  /*5560*/  PLOP3.LUT P2, PT, PT, PT, UP3, 0x80, 0x8 ;  /* 0x000000000008781c */ /* 0x000ff60003f4f038 */
[----:B------:R-:W-:Y:S02]  /*5570*/  @!UPT UIADD3 URZ, UPT, UPT, URZ, URZ, URZ ;  /* 0x000000fffffff290 */ /* 0x000fe4000fffe0ff */
[----:B------:R-:W1:Y:S01]  /*5580*/  @P2 LDC.64 R14, c[0x0][0x988] ;  /* 0x00026200ff0e2b82 */ /* 0x000e620000000a00 */
[----:B--2---:R-:W-:Y:S04]  /*5590*/  @P2 IMAD R0, R16, R2, RZ ;  /* 0x0000000210002224 */ /* 0x004fe800078e02ff */
[----:B-1----:R-:W-:Y:S01]  /*55a0*/  @P2 IMAD.WIDE R14, R0, 0x4, R14 ;  /* 0x00000004000e2825 */ /* 0x002fe200078e020e */
[----:B------:R-:W-:Y:S04]  /*55b0*/  MOV R0, 0x1 ;  /* 0x0000000100007802 */ /* 0x000fe80000000f00 */
[----:B----45:R4:W5:Y:S01]  /*55c0*/  @P2 LDG.E R26, desc[UR4][R14.64] ;  /* 0x000000040e1a2981 */ /* 0x030962000c1e1900 */
[----:B------:R-:W-:Y:S01]  /*55d0*/  @!P2 PRMT R51, R0, 0x7610, R51 ;  /* 0x000076100033a816 */ /* 0x000fe20000000033 */
[----:B----4-:R-:W1:Y:S06]  /*55e0*/  @!P2 LDC R26, c[0x0][0x980] ;  /* 0x00026000ff1aab82 */ /* 0x010e6c0000000800 */
.L_x_87:
[----:B-1---5:R-:W-:Y:S01]  /*55f0*/  @!P1 FSETP.EQ.AND P2, PT, R26, RZ, PT ;  /* 0x000000ff1a00920b */ /* 0x022fe20003f42000 */
[----:B------:R-:W-:Y:S01]  /*5600*/  @!UPT UIADD3 URZ, UPT, UPT, URZ, URZ, URZ ;  /* 0x000000fffffff290 */ /* 0x000fe2000fffe0ff */
[----:B------:R-:W-:Y:S11]  /*5610*/  @!P1 BRA `(.L_x_88) ;  /* 0x0000000000149947 */ /* 0x000ff60003800000 */
[----:B------:R-:W-:Y:S02]  /*5620*/  LOP3.LUT P1, RZ, R51, 0xff, RZ, 0xc0, !PT ;  /* 0x000000ff33ff7812 */ /* 0x000fe4000782c0ff */
[----:B------:R-:W-:Y:S04]  /*5630*/  PLOP3.LUT P2, PT, PT, PT, UP3, 0x80, 0x8 ;  /* 0x000000000008781c */ /* 0x000fe80003f4f038 */
[----:B------:R-:W-:Y:S07]  /*5640*/  PLOP3.LUT P2, PT, P2, PT, PT, 0x8, 0x80 ;  /* 0x000000000080781c */ /* 0x000fee000174e170 */
[----:B------:R-:W-:Y:S11]  /*5650*/  @P1 FSETP.EQ.AND P2, PT, R26, RZ, PT ;  /* 0x000000ff1a00120b */ /* 0x000ff60003f42000 */
[----:B------:R-:W-:Y:S02]  /*5660*/  @!UPT UIADD3 URZ, UPT, UPT, URZ, URZ, URZ ;  /* 0x000000fffffff290 */ /* 0x000fe4000fffe0ff */
.L_x_88:
[----:B------:R-:W-:Y:S01]  /*5670*/  ULEA UR7, UR23, UR24, 0x3 ;  /* 0x0000001817077291 */ /* 0x000fe2000f8e18ff */
[----:B------:R-:W-:Y:S01]  /*5680*/  SHF.L.U32 R14, R11, 0x1f, RZ ;  /* 0x0000001f0b0e7819 */ /* 0x000fe200000006ff */
[----:B------:R-:W-:Y:S02]  /*5690*/  USHF.L.U32 UR11, UR51, 0x6, URZ ;  /* 0x00000006330b7899 */ /* 0x000fe400080006ff */
[----:B------:R-:W-:Y:S02]  /*56a0*/  UISETP.NE.AND UP0, UPT, UR32, 0x1, UPT ;  /* 0x000000012000788c */ /* 0x000fe4000bf05270 */
[----:B------:R-:W-:Y:S01]  /*56b0*/  UIMAD.WIDE.U32 UR4, UR11, UR33, URZ ;  /* 0x000000210b0472a5 */ /* 0x000fe2000f8e00ff */
[----:B------:R-:W-:Y:S02]  /*56c0*/  ELECT P3, URZ, PT ;  /* 0x0000000000ff782f */ /* 0x000fe40003860000 */
[----:B------:R-:W1:Y:S02]  /*56d0*/  SYNCS.PHASECHK.TRANS64.TRYWAIT P1, [UR7+0x1b8], R14 ;  /* 0x0001b80eff0075a7 */ /* 0x000e640008021107 */
[----:B------:R-:W-:Y:S02]  /*56e0*/  PLOP3.LUT P2, PT, P2, P3, PT, 0xf2, 0x2f ;  /* 0x00000000002f781c */ /* 0x000fe40001747e72 */
[----:B------:R-:W-:Y:S02]  /*56f0*/  UMOV UR4, UR5 ;  /* 0x0000000500047c82 */ /* 0x000fe40008000000 */
[----:B------:R-:W-:Y:S04]  /*5700*/  USHF.R.U32.HI UR4, URZ, UR34, UR4 ;  /* 0x00000022ff047299 */ /* 0x000fe80008011604 */
[----:B------:R-:W-:Y:S02]  /*5710*/  USEL UR12, UR11, UR4, !UP0 ;  /* 0x000000040b0c7287 */ /* 0x000fe4000c000000 */
[----:B------:R-:W-:Y:S02]  /*5720*/  UISETP.NE.AND UP0, UPT, UR35, 0x1, UPT ;  /* 0x000000012300788c */ /* 0x000fe4000bf05270 */
[----:B------:R-:W-:Y:S02]  /*5730*/  UIMAD.WIDE.U32 UR4, UR12, UR40, URZ ;  /* 0x000000280c0472a5 */ /* 0x000fe4000f8e00ff */
[----:B------:R-:W-:Y:S01]  /*5740*/  UIADD3 UR6, UPT, UPT, -UR12, URZ, URZ ;  /* 0x000000ff0c067290 */ /* 0x000fe2000fffe1ff */
[----:B--2---:R-:W-:Y:S03]  /*5750*/  @!P2 IMAD.MOV.U32 R0, RZ, 0x20, RZ ;  /* 0x00000020ff00a824 */ /* 0x004fe600078e00ff */
[----:B------:R-:W-:Y:S01]  /*5760*/  UIMAD UR11, UR32, UR6, UR11 ;  /* 0x00000006200b72a4 */ /* 0x000fe2000f8e020b */
[----:B------:R-:W-:Y:S01]  /*5770*/  @!P2 IMAD.MOV.U32 R0, RZ, 0x400, R0 ;  /* 0x00000400ff00a824 */ /* 0x000fe200078e0000 */
[----:B------:R-:W-:Y:S02]  /*5780*/  UMOV UR4, UR5 ;  /* 0x0000000500047c82 */ /* 0x000fe40008000000 */
[----:B------:R-:W-:Y:S04]  /*5790*/  USHF.R.U32.HI UR4, URZ, UR41, UR4 ;  /* 0x00000029ff047299 */ /* 0x000fe80008011604 */
[----:B------:R-:W-:Y:S02]  /*57a0*/  USEL UR13, UR12, UR4, !UP0 ;  /* 0x000000040c0d7287 */ /* 0x000fe4000c000000 */
[----:B------:R-:W-:Y:S02]  /*57b0*/  UISETP.NE.AND UP0, UPT, UR42, 0x1, UPT ;  /* 0x000000012a00788c */ /* 0x000fe4000bf05270 */
[----:B------:R-:W-:Y:S07]  /*57c0*/  UIMAD.WIDE.U32 UR4, UR13, UR43, URZ ;  /* 0x0000002b0d0472a5 */ /* 0x000fee000f8e00ff */
[----:B------:R-:W-:Y:S02]  /*57d0*/  UMOV UR4, UR5 ;  /* 0x0000000500047c82 */ /* 0x000fe40008000000 */
[----:B------:R-:W-:Y:S04]  /*57e0*/  USHF.R.U32.HI UR4, URZ, UR48, UR4 ;  /* 0x00000030ff047299 */ /* 0x000fe80008011604 */
[----:B------:R-:W-:Y:S02]  /*57f0*/  USEL UR14, UR13, UR4, !UP0 ;  /* 0x000000040d0e7287 */ /* 0x000fe4000c000000 */
[----:B------:R-:W-:Y:S02]  /*5800*/  UIADD3 UR4, UPT, UPT, -UR13, URZ, URZ ;  /* 0x000000ff0d047290 */ /* 0x000fe4000fffe1ff */
[----:B------:R-:W-:Y:S02]  /*5810*/  UIADD3 UR5, UPT, UPT, -UR14, URZ, URZ ;  /* 0x000000ff0e057290 */ /* 0x000fe4000fffe1ff */
[----:B------:R-:W-:Y:S02]  /*5820*/  UIMAD UR12, UR35, UR4, UR12 ;  /* 0x00000004230c72a4 */ /* 0x000fe4000f8e020c */
[----:B------:R-:W-:Y:S01]  /*5830*/  UIMAD UR13, UR42, UR5, UR13 ;  /* 0x000000052a0d72a4 */ /* 0x000fe2000f8e020d */
[----:B-1----:R-:W-:Y:S11]  /*5840*/  @!P1 BRA `(.L_x_89) ;  /* 0x0000003c00349947 */ /* 0x002ff60003800000 */
.L_x_201:
[----:B------:R-:W2:Y:S01]  /*5850*/  S2UR UR49, SR_CgaCtaId ;  /* 0x00000000003179c3 */ /* 0x000ea20000008800 */
[----:B------:R-:W-:Y:S01]  /*5860*/  @!P2 R2UR UR4, R0 ;  /* 0x000000000004a2ca */ /* 0x000fe200000e0000 */
[----:B------:R-:W-:Y:S01]  /*5870*/  VOTEU.ALL UP0, P2 ;  /* 0x0000000000ff7886 */ /* 0x000fe20001000000 */
[----:B-1----:R-:W-:Y:S02]  /*5880*/  @!P2 IADD3 R8, P1, PT, R12, 0x680, RZ ;  /* 0x000006800c08a810 */ /* 0x002fe40007f3e0ff */
[----:B------:R-:W-:Y:S02]  /*5890*/  @P0 SHF.R.U32.HI R16, RZ, 0x10, R5 ;  /* 0x00000010ff100819 */ /* 0x000fe40000011605 */
[----:B------:R-:W-:Y:S01]  /*58a0*/  @!P2 R2UR UR6, R8 ;  /* 0x000000000806a2ca */ /* 0x000fe200000e0000 */
[----:B------:R-:W-:Y:S01]  /*58b0*/  @!P2 IMAD.X R0, RZ, RZ, R13, P1 ;  /* 0x000000ffff00a224 */ /* 0x000fe200008e060d */
[----:B------:R-:W-:Y:S04]  /*58c0*/  @!UP0 ULEA UR5, UR23, UR24, 0xc ;  /* 0x0000001817058291 */ /* 0x000fe8000f8e60ff */
[----:B------:R-:W-:Y:S02]  /*58d0*/  @!UP0 UIADD3 UR8, UPT, UPT, UR5, 0x400, URZ ;  /* 0x0000040005088890 */ /* 0x000fe4000fffe0ff */
[----:B------:R-:W-:Y:S01]  /*58e0*/  @!UP0 UPRMT UR22, UR4, 0x5410, URZ ;  /* 0x0000541004168896 */ /* 0x000fe200080000ff */
[----:B------:R-:W-:Y:S01]  /*58f0*/  @!P2 R2UR UR4, R0 ;  /* 0x000000000004a2ca */ /* 0x000fe200000e0000 */
[----:B------:R-:W-:Y:S01]  /*5900*/  UIADD3 UR5, UPT, UPT, UR23, 0x1, URZ ;  /* 0x0000000117057890 */ /* 0x000fe2000fffe0ff */
[----:B------:R-:W-:Y:S02]  /*5910*/  @!P2 IMAD.MOV.U32 R0, RZ, RZ, 0x1000 ;  /* 0x00001000ff00a424 */ /* 0x000fe400078e00ff */
[----:B------:R-:W-:Y:S01]  /*5920*/  IMAD.U32 R14, RZ, RZ, UR6 ;  /* 0x00000006ff0e7e24 */ /* 0x000fe2000f8e00ff */
[----:B------:R-:W-:Y:S04]  /*5930*/  UISETP.NE.AND UP0, UPT, UR5, 0x3, UPT ;  /* 0x000000030500788c */ /* 0x000fe8000bf05270 */
[----:B------:R-:W-:Y:S01]  /*5940*/  @!P2 R2UR UR20, R14 ;  /* 0x000000000e14a2ca */ /* 0x000fe200000e0000 */
[----:B------:R-:W-:Y:S02]  /*5950*/  USEL UR5, UR5, URZ, UP0 ;  /* 0x000000ff05057287 */ /* 0x000fe40008000000 */
[----:B------:R-:W-:Y:S01]  /*5960*/  USEL UR23, URZ, 0x1, UP0 ;  /* 0x00000001ff177887 */ /* 0x000fe20008000000 */
[----:B------:R-:W-:Y:S01]  /*5970*/  IMAD.U32 R15, RZ, RZ, UR4 ;  /* 0x00000004ff0f7e24 */ /* 0x000fe2000f8e00ff */
[----:B------:R-:W-:Y:S01]  /*5980*/  UIADD3 UR4, UPT, UPT, UR7, 0x1a0, URZ ;  /* 0x000001a007047890 */ /* 0x000fe2000fffe0ff */
[----:B------:R-:W-:Y:S03]  /*5990*/  VOTEU.ALL UP0, P2 ;  /* 0x0000000000ff7886 */ /* 0x000fe60001000000 */
[----:B------:R-:W-:Y:S01]  /*59a0*/  @!P2 R2UR UR21, R15 ;  /* 0x000000000f15a2ca */ /* 0x000fe200000e0000 */
[----:B--2---:R-:W-:Y:S01]  /*59b0*/  UPRMT UR6, UR49, 0x654, UR4 ;  /* 0x0000065431067896 */ /* 0x004fe20008000004 */
[----:B------:R-:W-:Y:S01]  /*59c0*/  LOP3.LUT R11, R11, UR23, RZ, 0x3c, !PT ;  /* 0x000000170b0b7c12 */ /* 0x000fe2000f8e3cff */
[----:B------:R-:W-:Y:S01]  /*59d0*/  @!UP0 UMOV UR9, UR4 ;  /* 0x0000000400098c82 */ /* 0x000fe20008000000 */
[----:B------:R-:W-:Y:S01]  /*59e0*/  @!UP0 UMOV UR10, UR25 ;  /* 0x00000019000a8c82 */ /* 0x000fe20008000000 */
[----:B------:R-:W-:Y:S01]  /*59f0*/  ULEA UR4, UR5, UR24, 0x3 ;  /* 0x0000001805047291 */ /* 0x000fe2000f8e18ff */
[----:B------:R-:W-:Y:S07]  /*5a00*/  SHF.L.U32 R8, R11, 0x1f, RZ ;  /* 0x0000001f0b087819 */ /* 0x000fee00000006ff */
[----:B------:R1:W-:Y:S01]  /*5a10*/  @!UP0 UTMALDG.5D.IM2COL [UR8], [UR20], UR22 ;  /* 0x00000008140083b4 */ /* 0x0003e20008060016 */
[----:B------:R1:W-:Y:S01]  /*5a20*/  @!P2 SYNCS.ARRIVE.TRANS64.RED.A0TR RZ, [UR7+0x1a0], R0 ;  /* 0x0001a000ffffa9a7 */ /* 0x0003e20008300407 */
[----:B------:R-:W-:Y:S01]  /*5a30*/  SYNCS.ARRIVE.TRANS64.RED.A1T0 RZ, [UR6], RZ ;  /* 0x000000ffffff79a7 */ /* 0x000fe20008100406 */
[----:B------:R-:W2:Y:S02]  /*5a40*/  SYNCS.PHASECHK.TRANS64.TRYWAIT P1, [UR4+0x1b8], R8 ;  /* 0x0001b808ff0075a7 */ /* 0x000ea40008021104 */
[----:B-12---:R-:W-:Y:S05]  /*5a50*/  @!P1 BRA `(.L_x_90) ;  /* 0x0000003800c89947 */ /* 0x006fea0003800000 */
.L_x_203:
[----:B------:R-:W2:Y:S01]  /*5a60*/  S2UR UR21, SR_CgaCtaId ;  /* 0x00000000001579c3 */ /* 0x000ea20000008800 */
[----:B------:R-:W-:Y:S01]  /*5a70*/  UIADD3 UR6, UPT, UPT, UR5, 0x1, URZ ;  /* 0x0000000105067890 */ /* 0x000fe2000fffe0ff */
[----:B-1----:R-:W-:Y:S01]  /*5a80*/  @!P2 IMAD.MOV.U32 R0, RZ, 0x20, RZ ;  /* 0x00000020ff00a824 */ /* 0x002fe200078e00ff */
[----:B------:R-:W-:Y:S01]  /*5a90*/  UIADD3 UR22, UPT, UPT, UR15, UR45, URZ ;  /* 0x0000002d0f167290 */ /* 0x000fe2000fffe0ff */
[----:B------:R-:W-:Y:S01]  /*5aa0*/  @!P2 IADD3 R4, P1, PT, R12, 0x680, RZ ;  /* 0x000006800c04a810 */ /* 0x000fe20007f3e0ff */
[----:B------:R-:W-:Y:S01]  /*5ab0*/  UISETP.NE.AND UP0, UPT, UR6, 0x3, UPT ;  /* 0x000000030600788c */ /* 0x000fe2000bf05270 */
[----:B------:R-:W-:Y:S01]  /*5ac0*/  @!P2 IMAD.MOV.U32 R0, RZ, 0x400, R0 ;  /* 0x00000400ff00a824 */ /* 0x000fe200078e0000 */
[----:B------:R-:W-:Y:S01]  /*5ad0*/  LOP3.LUT R10, R10, 0x1, RZ, 0x3c, !PT ;  /* 0x000000010a0a7812 */ /* 0x000fe200078e3cff */
[----:B------:R-:W-:Y:S02]  /*5ae0*/  UIADD3 UR51, UPT, UPT, UR16, UR44, URZ ;  /* 0x0000002c10337290 */ /* 0x000fe4000fffe0ff */
[----:B------:R-:W-:Y:S01]  /*5af0*/  USEL UR23, UR6, URZ, UP0 ;  /* 0x000000ff06177287 */ /* 0x000fe20008000000 */
[----:B------:R-:W-:Y:S01]  /*5b00*/  @!P2 R2UR UR6, R0 ;  /* 0x000000000006a2ca */ /* 0x000fe200000e0000 */
[----:B------:R-:W-:Y:S01]  /*5b10*/  @!P2 IMAD.X R0, RZ, RZ, R13, P1 ;  /* 0x000000ffff00a224 */ /* 0x000fe200008e060d */
[----:B------:R-:W-:Y:S01]  /*5b20*/  PLOP3.LUT P0, PT, PT, PT, UP0, 0x80, 0x8 ;  /* 0x000000000008781c */ /* 0x000fe20003f0f008 */
[----:B------:R-:W-:Y:S01]  /*5b30*/  UPLOP3.LUT UP4, UPT, UPT, UPT, UPT, 0x80, 0x8 ;  /* 0x000000000008789c */ /* 0x000fe20003f8f070 */
[----:B------:R-:W-:Y:S05]  /*5b40*/  VOTEU.ALL UP0, P2 ;  /* 0x0000000000ff7886 */ /* 0x000fea0001000000 */
[----:B------:R-:W-:Y:S02]  /*5b50*/  @!UP0 ULEA UR5, UR5, UR24, 0xc ;  /* 0x0000001805058291 */ /* 0x000fe4000f8e60ff */
[----:B------:R-:W-:Y:S02]  /*5b60*/  @!UP0 UIADD3 UR10, UPT, UPT, UR25, 0x20, URZ ;  /* 0x00000020190a8890 */ /* 0x000fe4000fffe0ff */
[----:B------:R-:W-:Y:S02]  /*5b70*/  @!UP0 UIADD3 UR8, UPT, UPT, UR5, 0x400, URZ ;  /* 0x0000040005088890 */ /* 0x000fe4000fffe0ff */
[----:B------:R-:W-:Y:S01]  /*5b80*/  @!UP0 UPRMT UR20, UR6, 0x5410, URZ ;  /* 0x0000541006148896 */ /* 0x000fe200080000ff */
[----:B------:R-:W-:Y:S01]  /*5b90*/  @!P2 R2UR UR6, R4 ;  /* 0x000000000406a2ca */ /* 0x000fe200000e0000 */
[----:B------:R-:W-:Y:S01]  /*5ba0*/  VOTEU.ALL UP0, P2 ;  /* 0x0000000000ff7886 */ /* 0x000fe20001000000 */
[----:B------:R-:W-:Y:S02]  /*5bb0*/  @!P2 R2UR UR5, R0 ;  /* 0x000000000005a2ca */ /* 0x000fe400000e0000 */
[----:B------:R-:W-:Y:S04]  /*5bc0*/  SEL R0, RZ, 0x1, P0 ;  /* 0x00000001ff007807 */ /* 0x000fe80000000000 */
[----:B------:R-:W-:Y:S05]  /*5bd0*/  LOP3.LUT R11, R11, R0, RZ, 0x3c, !PT ;  /* 0x000000000b0b7212 */ /* 0x000fea00078e3cff */
[----:B------:R-:W-:Y:S02]  /*5be0*/  IMAD.U32 R4, RZ, RZ, UR6 ;  /* 0x00000006ff047e24 */ /* 0x000fe4000f8e00ff */
[----:B------:R-:W-:Y:S01]  /*5bf0*/  IMAD.U32 R5, RZ, RZ, UR5 ;  /* 0x00000005ff057e24 */ /* 0x000fe2000f8e00ff */
[----:B------:R-:W-:Y:S02]  /*5c00*/  UIADD3 UR5, UPT, UPT, UR4, 0x1a0, URZ ;  /* 0x000001a004057890 */ /* 0x000fe4000fffe0ff */
[----:B------:R-:W-:Y:S02]  /*5c10*/  @!P2 R2UR UR6, R4 ;  /* 0x000000000406a2ca */ /* 0x000fe400000e0000 */
[----:B------:R-:W-:Y:S03]  /*5c20*/  @!P2 R2UR UR7, R5 ;  /* 0x000000000507a2ca */ /* 0x000fe600000e0000 */
[----:B------:R-:W-:Y:S01]  /*5c30*/  @!UP0 UMOV UR9, UR5 ;  /* 0x0000000500098c82 */ /* 0x000fe20008000000 */
[----:B--2---:R-:W-:Y:S09]  /*5c40*/  UPRMT UR5, UR21, 0x654, UR5 ;  /* 0x0000065415057896 */ /* 0x004ff20008000005 */
[----:B------:R2:W-:Y:S01]  /*5c50*/  @!UP0 UTMALDG.5D.IM2COL [UR8], [UR6], UR20 ;  /* 0x00000008060083b4 */ /* 0x0005e20008060014 */
[----:B------:R2:W-:Y:S01]  /*5c60*/  @!P2 SYNCS.ARRIVE.TRANS64.RED.A0TR RZ, [UR4+0x1a0], R9 ;  /* 0x0001a009ffffa9a7 */ /* 0x0005e20008300404 */
[----:B------:R-:W-:Y:S01]  /*5c70*/  SYNCS.ARRIVE.TRANS64.RED.A1T0 RZ, [UR5], RZ ;  /* 0x000000ffffff79a7 */ /* 0x000fe20008100405 */
[----:B------:R-:W-:Y:S05]  /*5c80*/  BRA.U UP1, `(.L_x_91) ;  /* 0xfffffff101a47547 */ /* 0x000fea000b83ffff */
[----:B------:R-:W-:Y:S01]  /*5c90*/  UIADD3 UR5, UPT, UPT, UR24, 0x1b8, URZ ;  /* 0x000001b818057890 */ /* 0x000fe2000fffe0ff */
[----:B------:R-:W-:-:S03]  /*5ca0*/  SHF.L.U32 R2, R11, 0x1f, RZ ;  /* 0x0000001f0b027819 */ /* 0x000fc600000006ff */
[----:B------:R-:W-:-:S09]  /*5cb0*/  ULEA UR4, UR23, UR5, 0x3 ;  /* 0x0000000517047291 */ /* 0x000fd2000f8e18ff */
[----:B------:R-:W1:Y:S02]  /*5cc0*/  SYNCS.PHASECHK.TRANS64.TRYWAIT P0, [UR4], R2 ;  /* 0x00000002ff0075a7 */ /* 0x000e640008001104 */
[----:B-1----:R-:W-:Y:S05]  /*5cd0*/  @!P0 BRA `(.L_x_92) ;  /* 0x0000003800408947 */ /* 0x002fea0003800000 */
.L_x_205:
[----:B------:R-:W-:-:S04]  /*5ce0*/  UIADD3 UR4, UPT, UPT, UR23, 0x1, URZ ;  /* 0x0000000117047890 */ /* 0x000fc8000fffe0ff */
[----:B------:R-:W-:-:S04]  /*5cf0*/  UISETP.NE.AND UP0, UPT, UR4, 0x3, UPT ;  /* 0x000000030400788c */ /* 0x000fc8000bf05270 */
[----:B------:R-:W-:Y:S02]  /*5d00*/  USEL UR4, UR4, URZ, UP0 ;  /* 0x000000ff04047287 */ /* 0x000fe40008000000 */
[----:B------:R-:W-:-:S04]  /*5d10*/  PLOP3.LUT P0, PT, PT, PT, UP0, 0x80, 0x8 ;  /* 0x000000000008781c */ /* 0x000fc80003f0f008 */
[----:B-1----:R-:W-:Y:S01]  /*5d20*/  SEL R2, RZ, 0x1, P0 ;  /* 0x00000001ff027807 */ /* 0x002fe20000000000 */
[----:B------:R-:W-:-:S03]  /*5d30*/  IMAD.U32 R0, RZ, RZ, UR4 ;  /* 0x00000004ff007e24 */ /* 0x000fc6000f8e00ff */
[----:B------:R-:W-:Y:S01]  /*5d40*/  LOP3.LUT R11, R11, R2, RZ, 0x3c, !PT ;  /* 0x000000020b0b7212 */ /* 0x000fe200078e3cff */
[C---:B------:R-:W-:Y:S01]  /*5d50*/  VIADD R4, R0.reuse, 0x1 ;  /* 0x0000000100047836 */ /* 0x040fe20000000000 */
[----:B------:R-:W-:Y:S02]  /*5d60*/  LEA R2, R0, UR5, 0x3 ;  /* 0x0000000500027c11 */ /* 0x000fe4000f8e18ff */
[----:B------:R-:W-:Y:S02]  /*5d70*/  SHF.L.U32 R3, R11, 0x1f, RZ ;  /* 0x0000001f0b037819 */ /* 0x000fe400000006ff */
[----:B------:R-:W-:Y:S02]  /*5d80*/  ISETP.NE.AND P0, PT, R4, 0x3, PT ;  /* 0x000000030400780c */ /* 0x000fe40003f05270 */
[----:B------:R-:W1:Y:S02]  /*5d90*/  SYNCS.PHASECHK.TRANS64.TRYWAIT P1, [R2+URZ], R3 ;  /* 0x00000003020075a7 */ /* 0x000e6400080211ff */
[----:B------:R-:W-:-:S02]  /*5da0*/  SEL R0, RZ, 0x1, P0 ;  /* 0x00000001ff007807 */ /* 0x000fc40000000000 */
[----:B------:R-:W-:Y:S02]  /*5db0*/  SEL R4, R4, RZ, P0 ;  /* 0x000000ff04047207 */ /* 0x000fe40000000000 */
[----:B------:R-:W-:Y:S01]  /*5dc0*/  LOP3.LUT R0, R11, R0, RZ, 0x3c, !PT ;  /* 0x000000000b007212 */ /* 0x000fe200078e3cff */
[----:B-1----:R-:W-:Y:S06]  /*5dd0*/  @!P1 BRA `(.L_x_93) ;  /* 0x0000003800189947 */ /* 0x002fec0003800000 */
.L_x_206:
[----:B------:R-:W-:Y:S02]  /*5de0*/  LEA R4, R4, UR5, 0x3 ;  /* 0x0000000504047c11 */ /* 0x000fe4000f8e18ff */
[----:B------:R-:W-:-:S07]  /*5df0*/  SHF.L.U32 R0, R0, 0x1f, RZ ;  /* 0x0000001f00007819 */ /* 0x000fce00000006ff */
.L_x_94:
[----:B----4-:R4:W1:Y:S02]  /*5e00*/  SYNCS.PHASECHK.TRANS64.TRYWAIT P0, [R4+URZ], R0 ;  /* 0x00000000040075a7 */ /* 0x01086400080011ff */
[----:B-1----:R-:W-:Y:S05]  /*5e10*/  @!P0 NANOSLEEP.SYNCS 0x989680 ;  /* 0x009896800000895d */ /* 0x002fea0003900000 */
[----:B------:R-:W1:Y:S02]  /*5e20*/  @!P0 SYNCS.PHASECHK.TRANS64 P0, [R4+URZ], R0 ;  /* 0x00000000040085a7 */ /* 0x000e6400080010ff */
[----:B-123--:R-:W-:Y:S05]  /*5e30*/  @P0 EXIT ;  /* 0x000000000000094d */ /* 0x00efea0003800000 */
[----:B------:R-:W-:Y:S05]  /*5e40*/  BRA `(.L_x_94) ;  /* 0xfffffffc00ec7947 */ /* 0x000fea000383ffff */
.L_x_82:
[----:B------:R-:W-:-:S06]  /*5e50*/  UISETP.GE.AND UP0, UPT, UR15, 0x4, UPT ;  /* 0x000000040f00788c */ /* 0x000fcc000bf06270 */
[----:B------:R-:W-:-:S13]  /*5e60*/  PLOP3.LUT P0, PT, PT, PT, UP0, 0x80, 0x8 ;  /* 0x000000000008781c */ /* 0x000fda0003f0f008 */
[----:B-1----:R-:W-:Y:S05]  /*5e70*/  @!P0 EXIT ;  /* 0x000000000000894d */ /* 0x002fea0003800000 */
[----:B------:R-:W1:Y:S08]  /*5e80*/  S2UR UR4, SR_CgaCtaId ;  /* 0x00000000000479c3 */ /* 0x000e700000008800 */
[----:B------:R-:W-:Y:S01]  /*5e90*/  BAR.SYNC.DEFER_BLOCKING 0x6, 0xa0 ;  /* 0x0182800000007b1d */ /* 0x000fe20000010000 */
[----:B------:R-:W-:Y:S02]  /*5ea0*/  IMAD.SHL.U32 R5, R50, 0x20, RZ ;  /* 0x0000002032057824 */ /* 0x000fe400078e00ff */
[----:B------:R-:W-:-:S02]  /*5eb0*/  HFMA2 R63, -RZ, RZ, 0, 9.5367431640625e-07 ;  /* 0x00000010ff3f7431 */ /* 0x000fc400000001ff */
[C---:B------:R-:W-:Y:S01]  /*5ec0*/  IMAD.SHL.U32 R4, R50.reuse, 0x4, RZ ;  /* 0x0000000432047824 */ /* 0x040fe200078e00ff */
[----:B------:R-:W-:Y:S01]  /*5ed0*/  SHF.R.U32.HI R6, RZ, 0x1, R50 ;  /* 0x00000001ff067819 */ /* 0x000fe20000011632 */
[C---:B------:R-:W-:Y:S01]  /*5ee0*/  IMAD.SHL.U32 R49, R50.reuse, 0x10, RZ ;  /* 0x0000001032317824 */ /* 0x040fe200078e00ff */
[----:B------:R-:W-:Y:S01]  /*5ef0*/  UMOV UR49, 0x400 ;  /* 0x0000040000317882 */ /* 0x000fe20000000000 */
[----:B------:R-:W-:Y:S01]  /*5f00*/  LOP3.LUT R3, R5, 0xc0, RZ, 0xc0, !PT ;  /* 0x000000c005037812 */ /* 0x000fe200078ec0ff */
[----:B------:R-:W2:Y:S01]  /*5f10*/  LDC.64 R40, c[0x0][0x988] ;  /* 0x00026200ff287b82 */ /* 0x000ea20000000a00 */
[----:B------:R-:W-:Y:S01]  /*5f20*/  IMAD.U32 R23, R50, 0x10000, RZ ;  /* 0x0001000032177824 */ /* 0x000fe200078e00ff */
[----:B------:R-:W-:Y:S01]  /*5f30*/  LOP3.LUT R49, R49, 0x600, RZ, 0xc0, !PT ;  /* 0x0000060031317812 */ /* 0x000fe200078ec0ff */
[----:B------:R-:W-:Y:S01]  /*5f40*/  IMAD.MOV.U32 R48, RZ, RZ, 0x1 ;  /* 0x00000001ff307424 */ /* 0x000fe200078e00ff */
[----:B------:R-:W-:Y:S01]  /*5f50*/  LOP3.LUT R4, R3, 0x18, R4, 0xf8, !PT ;  /* 0x0000001803047812 */ /* 0x000fe200078ef804 */
[----:B------:R-:W-:Y:S01]  /*5f60*/  IMAD.MOV.U32 R22, RZ, RZ, RZ ;  /* 0x000000ffff167224 */ /* 0x000fe200078e00ff */
[----:B------:R-:W-:-:S02]  /*5f70*/  LOP3.LUT R49, R49, 0x20, R5, 0xf8, !PT ;  /* 0x0000002031317812 */ /* 0x000fc400078ef805 */
[----:B------:R-:W-:Y:S01]  /*5f80*/  CS2R R46, SRZ ;  /* 0x00000000002e7805 */ /* 0x000fe2000001ff00 */
[----:B------:R-:W3:Y:S01]  /*5f90*/  LDC.64 R42, c[0x0][0x990] ;  /* 0x00026400ff2a7b82 */ /* 0x000ee20000000a00 */
[----:B------:R-:W-:Y:S01]  /*5fa0*/  LOP3.LUT R4, R4, 0x8, R6, 0x78, !PT ;  /* 0x0000000804047812 */ /* 0x000fe200078e7806 */
[----:B------:R-:W4:Y:S01]  /*5fb0*/  LDCU UR55, c[0x0][0x370] ;  /* 0x00006e00ff3777ac */ /* 0x000f220008000800 */
[----:B------:R-:W-:Y:S02]  /*5fc0*/  LOP3.LUT R49, R49, 0x100, R5, 0xf8, !PT ;  /* 0x0000010031317812 */ /* 0x000fe400078ef805 */
[C---:B------:R-:W-:Y:S01]  /*5fd0*/  LOP3.LUT P0, RZ, R50.reuse, 0x4, RZ, 0xc0, !PT ;  /* 0x0000000432ff7812 */ /* 0x040fe2000780c0ff */
[----:B------:R-:W2:Y:S01]  /*5fe0*/  LDCU UR48, c[0x0][0xc0c] ;  /* 0x00018180ff3077ac */ /* 0x000ea20008000800 */
[----:B------:R-:W-:Y:S02]  /*5ff0*/  LOP3.LUT R49, R49, R4, RZ, 0xfc, !PT ;  /* 0x0000000431317212 */ /* 0x000fe400078efcff */
[----:B------:R-:W-:Y:S01]  /*6000*/  LOP3.LUT R50, R50, 0x60, RZ, 0xc0, !PT ;  /* 0x0000006032327812 */ /* 0x000fe200078ec0ff */
[----:B-1----:R-:W-:Y:S01]  /*6010*/  ULEA UR49, UR4, UR49, 0x18 ;  /* 0x0000003104317291 */ /* 0x002fe2000f8ec0ff */
[----:B------:R-:W-:Y:S01]  /*6020*/  LOP3.LUT R23, R23, 0x600000, RZ, 0xc0, !PT ;  /* 0x0060000017177812 */ /* 0x000fe200078ec0ff */
[----:B------:R-:W1:Y:S01]  /*6030*/  LDCU.64 UR4, c[0x0][0x988] ;  /* 0x00013100ff0477ac */ /* 0x000e620008000a00 */
[----:B------:R-:W-:Y:S01]  /*6040*/  SEL R63, R63, 0xfffffff0, !P0 ;  /* 0xfffffff03f3f7807 */ /* 0x000fe20004000000 */
[----:B------:R-:W2:Y:S05]  /*6050*/  LDCU UR38, c[0x0][0xc30] ;  /* 0x00018600ff2677ac */ /* 0x000eaa0008000800 */
[----:B------:R-:W4:Y:S01]  /*6060*/  LDS R2, [UR49+0x230] ;  /* 0x00023031ff027984 */ /* 0x000f220008000800 */
[----:B------:R-:W2:Y:S01]  /*6070*/  LDCU.64 UR46, c[0x0][0xc28] ;  /* 0x00018500ff2e77ac */ /* 0x000ea20008000a00 */
[----:B------:R-:W2:Y:S01]  /*6080*/  LDCU.64 UR62, c[0x0][0x9b0] ;  /* 0x00013600ff3e77ac */ /* 0x000ea20008000a00 */
[----:B------:R-:W2:Y:S01]  /*6090*/  LDCU.128 UR56, c[0x0][0xc10] ;  /* 0x00018200ff3877ac */ /* 0x000ea20008000c00 */
[----:B-1----:R-:W-:-:S02]  /*60a0*/  IMAD.U32 R54, RZ, RZ, UR4 ;  /* 0x00000004ff367e24 */ /* 0x002fc4000f8e00ff */
[----:B------:R-:W-:Y:S01]  /*60b0*/  IMAD.U32 R53, RZ, RZ, UR5 ;  /* 0x00000005ff357e24 */ /* 0x000fe2000f8e00ff */
[----:B------:R-:W1:Y:S01]  /*60c0*/  LDCU.64 UR4, c[0x0][0x9a8] ;  /* 0x00013500ff0477ac */ /* 0x000e620008000a00 */
[----:B------:R-:W2:Y:S01]  /*60d0*/  LDCU UR54, c[0x0][0x374] ;  /* 0x00006e80ff3677ac */ /* 0x000ea20008000800 */
[----:B------:R-:W-:Y:S01]  /*60e0*/  UMOV UR50, URZ ;  /* 0x000000ff00327c82 */ /* 0x000fe20008000000 */
[----:B------:R-:W-:Y:S01]  /*60f0*/  UIADD3 UR61, UPT, UPT, UR49, 0x400, URZ ;  /* 0x00000400313d7890 */ /* 0x000fe2000fffe0ff */
[----:B------:R-:W-:Y:S01]  /*6100*/  UMOV UR52, URZ ;  /* 0x000000ff00347c82 */ /* 0x000fe20008000000 */
[----:B------:R-:W-:Y:S01]  /*6110*/  UMOV UR53, URZ ;  /* 0x000000ff00357c82 */ /* 0x000fe20008000000 */
[----:B-1----:R-:W-:Y:S02]  /*6120*/  IMAD.U32 R56, RZ, RZ, UR4 ;  /* 0x00000004ff387e24 */ /* 0x002fe4000f8e00ff */
[----:B------:R-:W-:Y:S01]  /*6130*/  IMAD.U32 R55, RZ, RZ, UR5 ;  /* 0x00000005ff377e24 */ /* 0x000fe2000f8e00ff */
[----:B------:R-:W1:Y:S01]  /*6140*/  LDCU.128 UR4, c[0x0][0xb80] ;  /* 0x00017000ff0477ac */ /* 0x000e620008000c00 */
[C---:B----4-:R-:W-:Y:S01]  /*6150*/  VIADD R3, R2.reuse, 0x40 ;  /* 0x0000004002037836 */ /* 0x050fe20000000000 */
[----:B------:R-:W-:-:S04]  /*6160*/  LOP3.LUT R2, R2, 0xffff, RZ, 0xc0, !PT ;  /* 0x0000ffff02027812 */ /* 0x000fc800078ec0ff */
[----:B------:R-:W-:-:S05]  /*6170*/  LOP3.LUT R3, R3, 0xffff, RZ, 0xc0, !PT ;  /* 0x0000ffff03037812 */ /* 0x000fca00078ec0ff */
[----:B------:R4:W-:Y:S01]  /*6180*/  STL.64 [R1], R2 ;  /* 0x0000000201007387 */ /* 0x0009e20000100a00 */
[----:B-1----:R-:W-:Y:S01]  /*6190*/  MOV R60, UR4 ;  /* 0x00000004003c7c02 */ /* 0x002fe20008000f00 */
[----:B------:R-:W-:Y:S02]  /*61a0*/  IMAD.U32 R59, RZ, RZ, UR5 ;  /* 0x00000005ff3b7e24 */ /* 0x000fe4000f8e00ff */
[----:B------:R-:W-:Y:S02]  /*61b0*/  IMAD.U32 R58, RZ, RZ, UR6 ;  /* 0x00000006ff3a7e24 */ /* 0x000fe4000f8e00ff */
[----:B--23--:R-:W-:-:S07]  /*61c0*/  IMAD.U32 R57, RZ, RZ, UR7 ;  /* 0x00000007ff397e24 */ /* 0x00cfce000f8e00ff */
.L_x_125:
[----:B----4-:R-:W-:Y:S04]  /*61d0*/  SHF.L.U32 R2, R46, 0x1f, RZ ;  /* 0x0000001f2e027819 */ /* 0x010fe800000006ff */
[----:B------:R-:W1:Y:S02]  /*61e0*/  SYNCS.PHASECHK.TRANS64.TRYWAIT P0, [UR49+0x1e0], R2 ;  /* 0x0001e002ff0075a7 */ /* 0x000e640008001131 */
[----:B-1----:R-:W-:Y:S05]  /*61f0*/  @!P0 BRA `(.L_x_95) ;  /* 0x0000003400248947 */ /* 0x002fea0003800000 */
.L_x_208:
[----:B------:R-:W2:Y:S01]  /*6200*/  LDS.128 R4, [UR49+0x220] ;  /* 0x00022031ff047984 */ /* 0x000ea20008000c00 */
[----:B------:R-:W-:Y:S01]  /*6210*/  UIADD3 UR4, UPT, UPT, UR49, 0x1e8, URZ ;  /* 0x000001e831047890 */ /* 0x000fe2000fffe0ff */
[----:B-1----:R-:W-:Y:S01]  /*6220*/  IMAD R2, R22, 0x4, R1 ;  /* 0x0000000416027824 */ /* 0x002fe200078e0201 */
[----:B------:R-:W-:Y:S01]  /*6230*/  UISETP.GE.AND UP0, UPT, UR39, 0x1, UPT ;  /* 0x000000012700788c */ /* 0x000fe2000bf06270 */
[----:B------:R-:W-:Y:S01]  /*6240*/  @!PT LDS RZ, [RZ] ;  /* 0x00000000fffff984 */ /* 0x000fe20000000800 */
[----:B------:R-:W-:Y:S01]  /*6250*/  @!PT LDS RZ, [RZ] ;  /* 0x00000000fffff984 */ /* 0x000fe20000000800 */
[----:B------:R-:W-:Y:S01]  /*6260*/  @!PT LDS RZ, [RZ] ;  /* 0x00000000fffff984 */ /* 0x000fe20000000800 */
[----:B------:R-:W-:Y:S01]  /*6270*/  @!PT LDS RZ, [RZ] ;  /* 0x00000000fffff984 */ /* 0x000fe20000000800 */
[----:B------:R1:W-:Y:S06]  /*6280*/  MEMBAR.ALL.CTA ;  /* 0x0000000000007992 */ /* 0x0003ec0000008000 */
[----:B-1----:R-:W1:Y:S01]  /*6290*/  FENCE.VIEW.ASYNC.S ;  /* 0x00000000000073c6 */ /* 0x002e620000000000 */
[----:B------:R-:W-:Y:S09]  /*62a0*/  UPRMT UR4, URZ, 0x654, UR4 ;  /* 0x00000654ff047896 */ /* 0x000ff20008000004 */
[----:B-1----:R-:W-:Y:S01]  /*62b0*/  SYNCS.ARRIVE.TRANS64.RED.A1T0 RZ, [UR4], RZ ;  /* 0x000000ffffff79a7 */ /* 0x002fe20008100404 */
[----:B------:R-:W5:Y:S01]  /*62c0*/  LDL R2, [R2] ;  /* 0x0000000002027983 */ /* 0x000f620000100800 */
[----:B--2---:R-:W-:Y:S11]  /*62d0*/  LOP3.LUT P0, RZ, R6, 0x1, RZ, 0xc0, !PT ;  /* 0x0000000106ff7812 */ /* 0x004ff6000780c0ff */
[----:B------:R-:W-:Y:S02]  /*62e0*/  @!UPT UIADD3 URZ, UPT, UPT, URZ, URZ, URZ ;  /* 0x000000fffffff290 */ /* 0x000fe4000fffe0ff */
[----:B------:R-:W-:Y:S01]  /*62f0*/  VOTEU.ANY UP1, P0 ;  /* 0x0000000000ff7886 */ /* 0x000fe20000020100 */
[----:B------:R-:W-:Y:S01]  /*6300*/  PLOP3.LUT P0, PT, PT, PT, UP1, 0x80, 0x8 ;  /* 0x000000000008781c */ /* 0x000fe20003f0f018 */
[----:B------:R-:W-:Y:S11]  /*6310*/  UP2UR UR60, UPR, URZ, 0x2 ;  /* 0x00000002ff3c7883 */ /* 0x000ff60008000000 */
[----:B------:R-:W-:Y:S01]  /*6320*/  @!UPT UIADD3 URZ, UPT, UPT, URZ, URZ, URZ ;  /* 0x000000fffffff290 */ /* 0x000fe2000fffe0ff */
[----:B------:R-:W-:Y:S02]  /*6330*/  @P0 MOV R3, R4 ;  /* 0x0000000400030202 */ /* 0x000fe40000000f00 */
[----:B------:R-:W-:Y:S02]  /*6340*/  @P0 LOP3.LUT R0, R5, 0xffff, RZ, 0xc0, !PT ;  /* 0x0000ffff05000812 */ /* 0x000fe400078ec0ff */
[----:B------:R-:W-:Y:S02]  /*6350*/  @P0 R2UR UR5, R3 ;  /* 0x00000000030502ca */ /* 0x000fe400000e0000 */
[----:B------:R-:W-:Y:S11]  /*6360*/  @P0 R2UR UR4, R0 ;  /* 0x00000000000402ca */ /* 0x000ff600000e0000 */
[----:B------:R-:W-:Y:S02]  /*6370*/  @UP1 UMOV UR37, UR5 ;  /* 0x0000000500251c82 */ /* 0x000fe40008000000 */
[----:B------:R-:W-:Y:S01]  /*6380*/  @UP1 UMOV UR36, UR4 ;  /* 0x0000000400241c82 */ /* 0x000fe20008000000 */
[----:B------:R-:W-:Y:S05]  /*6390*/  BRA.U !UP0, `(.L_x_96) ;  /* 0x0000000108cc7547 */ /* 0x000fea000b800000 */
[----:B------:R-:W1:Y:S01]  /*63a0*/  LDCU UR9, c[0x0][0xc20] ;  /* 0x00018400ff0977ac */ /* 0x000e620008000800 */
[----:B------:R-:W-:Y:S02]  /*63b0*/  UIMAD.WIDE.U32 UR4, UR54, UR59, URZ ;  /* 0x0000003b360472a5 */ /* 0x000fe4000f8e00ff */
[----:B------:R-:W-:Y:S02]  /*63c0*/  UIMAD.WIDE.U32 UR6, UR55, UR56, URZ ;  /* 0x00000038370672a5 */ /* 0x000fe4000f8e00ff */
[----:B------:R-:W-:Y:S02]  /*63d0*/  UIMAD.WIDE.U32 UR10, UR36, UR59, URZ ;  /* 0x0000003b240a72a5 */ /* 0x000fe4000f8e00ff */
[----:B------:R-:W-:Y:S02]  /*63e0*/  UISETP.NE.AND UP0, UPT, UR58, 0x1, UPT ;  /* 0x000000013a00788c */ /* 0x000fe4000bf05270 */
[----:B------:R-:W-:Y:S02]  /*63f0*/  UISETP.NE.AND UP1, UPT, UR48, 0x1, UPT ;  /* 0x000000013000788c */ /* 0x000fe4000bf25270 */
[----:B------:R-:W-:Y:S02]  /*6400*/  UISETP.NE.AND UP2, UPT, UR39, 0x1, UPT ;  /* 0x000000012700788c */ /* 0x000fe4000bf45270 */
[----:B------:R-:W-:Y:S01]  /*6410*/  UIMAD.WIDE.U32 UR12, UR37, UR56, URZ ;  /* 0x00000038250c72a5 */ /* 0x000fe2000f8e00ff */
[----:B------:R-:W-:Y:S01]  /*6420*/  UMOV UR4, UR5 ;  /* 0x0000000500047c82 */ /* 0x000fe20008000000 */
[----:B------:R-:W-:Y:S01]  /*6430*/  UMOV UR6, UR11 ;  /* 0x0000000b00067c82 */ /* 0x000fe20008000000 */
[----:B-1----:R-:W-:Y:S03]  /*6440*/  USHF.R.U32.HI UR8, URZ, UR9, UR4 ;  /* 0x00000009ff087299 */ /* 0x002fe60008011604 */
[----:B------:R-:W-:Y:S02]  /*6450*/  UMOV UR4, UR7 ;  /* 0x0000000700047c82 */ /* 0x000fe40008000000 */
[----:B------:R-:W-:Y:S02]  /*6460*/  USHF.R.U32.HI UR5, URZ, UR57, UR4 ;  /* 0x00000039ff057299 */ /* 0x000fe40008011604 */
[----:B------:R-:W-:Y:S02]  /*6470*/  USEL UR4, UR54, UR8, !UP0 ;  /* 0x0000000836047287 */ /* 0x000fe4000c000000 */
[----:B------:R-:W-:Y:S02]  /*6480*/  USHF.R.U32.HI UR8, URZ, UR9, UR6 ;  /* 0x00000009ff087299 */ /* 0x000fe40008011606 */
[----:B------:R-:W-:Y:S02]  /*6490*/  UIMAD.WIDE.U32 UR6, UR4, UR46, URZ ;  /* 0x0000002e040672a5 */ /* 0x000fe4000f8e00ff */
[----:B------:R-:W-:Y:S02]  /*64a0*/  USEL UR9, UR55, UR5, !UP1 ;  /* 0x0000000537097287 */ /* 0x000fe4000c800000 */
[----:B------:R-:W-:Y:S02]  /*64b0*/  USEL UR8, UR36, UR8, !UP0 ;  /* 0x0000000824087287 */ /* 0x000fe4000c000000 */
[----:B------:R-:W-:Y:S01]  /*64c0*/  UIMAD.WIDE.U32 UR10, UR9, UR46, URZ ;  /* 0x0000002e090a72a5 */ /* 0x000fe2000f8e00ff */
[----:B------:R-:W-:Y:S01]  /*64d0*/  UMOV UR6, UR7 ;  /* 0x0000000700067c82 */ /* 0x000fe20008000000 */
[----:B------:R-:W-:Y:S01]  /*64e0*/  UMOV UR5, UR13 ;  /* 0x0000000d00057c82 */ /* 0x000fe20008000000 */
[----:B------:R-:W-:Y:S02]  /*64f0*/  @UP2 USHF.R.U32.HI UR4, URZ, UR47, UR6 ;  /* 0x0000002fff042299 */ /* 0x000fe40008011606 */
[----:B------:R-:W-:Y:S02]  /*6500*/  USHF.R.U32.HI UR5, URZ, UR57, UR5 ;  /* 0x00000039ff057299 */ /* 0x000fe40008011605 */
[----:B------:R-:W-:Y:S02]  /*6510*/  UIMAD UR4, UR39, UR4, URZ ;  /* 0x00000004270472a4 */ /* 0x000fe4000f8e02ff */
[----:B------:R-:W-:Y:S02]  /*6520*/  USEL UR5, UR37, UR5, !UP1 ;  /* 0x0000000525057287 */ /* 0x000fe4000c800000 */
[----:B------:R-:W-:Y:S01]  /*6530*/  UISETP.GE.AND UP0, UPT, UR8, UR4, UPT ;  /* 0x000000040800728c */ /* 0x000fe2000bf06270 */
[----:B------:R-:W-:Y:S01]  /*6540*/  UMOV UR6, UR11 ;  /* 0x0000000b00067c82 */ /* 0x000fe20008000000 */
[----:B------:R-:W-:Y:S02]  /*6550*/  UIMAD.WIDE.U32 UR10, UR8, UR46, URZ ;  /* 0x0000002e080a72a5 */ /* 0x000fe4000f8e00ff */
[----:B------:R-:W-:Y:S04]  /*6560*/  @UP2 USHF.R.U32.HI UR9, URZ, UR47, UR6 ;  /* 0x0000002fff092299 */ /* 0x000fe80008011606 */
[----:B------:R-:W-:Y:S01]  /*6570*/  UIMAD UR6, UR39, UR9, URZ ;  /* 0x00000009270672a4 */ /* 0x000fe2000f8e02ff */
[----:B------:R-:W-:Y:S03]  /*6580*/  UMOV UR4, UR11 ;  /* 0x0000000b00047c82 */ /* 0x000fe60008000000 */
[----:B------:R-:W-:Y:S02]  /*6590*/  UISETP.GE.OR UP0, UPT, UR5, UR6, UP0 ;  /* 0x000000060500728c */ /* 0x000fe40008706670 */
[----:B------:R-:W-:Y:S02]  /*65a0*/  USHF.R.U32.HI UR4, URZ, UR47, UR4 ;  /* 0x0000002fff047299 */ /* 0x000fe40008011604 */
[----:B------:R-:W-:Y:S02]  /*65b0*/  UIMAD.WIDE.U32 UR6, UR5, UR46, URZ ;  /* 0x0000002e050672a5 */ /* 0x000fe4000f8e00ff */
[----:B------:R-:W-:Y:S02]  /*65c0*/  USEL UR11, UR8, UR4, !UP2 ;  /* 0x00000004080b7287 */ /* 0x000fe4000d000000 */
[----:B------:R-:W-:Y:S02]  /*65d0*/  UIADD3 UR6, UPT, UPT, -UR5, URZ, URZ ;  /* 0x000000ff05067290 */ /* 0x000fe4000fffe1ff */
[----:B------:R-:W-:Y:S02]  /*65e0*/  UIADD3 UR10, UPT, UPT, -UR11, URZ, URZ ;  /* 0x000000ff0b0a7290 */ /* 0x000fe4000fffe1ff */
[----:B------:R-:W-:Y:S02]  /*65f0*/  UIMAD UR6, UR48, UR6, UR37 ;  /* 0x00000006300672a4 */ /* 0x000fe4000f8e0225 */
[----:B------:R-:W-:Y:S01]  /*6600*/  UIMAD UR10, UR39, UR10, UR8 ;  /* 0x0000000a270a72a4 */ /* 0x000fe2000f8e0208 */
[----:B------:R-:W-:Y:S01]  /*6610*/  @!UP0 UMOV UR4, UR7 ;  /* 0x0000000700048c82 */ /* 0x000fe20008000000 */
[----:B------:R-:W-:Y:S02]  /*6620*/  UIADD3 UR7, UPT, UPT, -UR8, URZ, URZ ;  /* 0x000000ff08077290 */ /* 0x000fe4000fffe1ff */
[----:B------:R-:W-:Y:S04]  /*6630*/  @!UP0 USHF.R.U32.HI UR4, URZ, UR47, UR4 ;  /* 0x0000002fff048299 */ /* 0x000fe80008011604 */
[----:B------:R-:W-:Y:S04]  /*6640*/  @!UP0 USEL UR4, UR5, UR4, !UP2 ;  /* 0x0000000405048287 */ /* 0x000fe8000d000000 */
[----:B------:R-:W-:Y:S02]  /*6650*/  @!UP0 UIMAD UR9, UR9, UR10, UR4 ;  /* 0x0000000a090982a4 */ /* 0x000fe4000f8e0204 */
[----:B------:R-:W-:Y:S02]  /*6660*/  @!UP0 UIADD3 UR10, UPT, UPT, UR11, -UR4, URZ ;  /* 0x800000040b0a8290 */ /* 0x000fe4000fffe0ff */
[----:B------:R-:W-:Y:S02]  /*6670*/  UIMAD UR4, UR58, UR7, UR36 ;  /* 0x000000073a0472a4 */ /* 0x000fe4000f8e0224 */
[----:B------:R-:W-:Y:S03]  /*6680*/  @!UP0 UIMAD UR8, UR10, UR39, UR5 ;  /* 0x000000270a0882a4 */ /* 0x000fe6000f8e0205 */
[----:B------:R-:W-:Y:S02]  /*6690*/  @!UP0 UMOV UR5, UR9 ;  /* 0x0000000900058c82 */ /* 0x000fe40008000000 */
[----:B------:R-:W-:Y:S02]  /*66a0*/  UIMAD UR37, UR5, UR48, UR6 ;  /* 0x00000030052572a4 */ /* 0x000fe4000f8e0206 */
[----:B------:R-:W-:Y:S11]  /*66b0*/  UIMAD UR36, UR8, UR58, UR4 ;  /* 0x0000003a082472a4 */ /* 0x000ff6000f8e0204 */
[----:B------:R-:W-:Y:S01]  /*66c0*/  @!UPT UIADD3 URZ, UPT, UPT, URZ, URZ, URZ ;  /* 0x000000fffffff290 */ /* 0x000fe2000fffe0ff */
.L_x_96:
[----:B------:R-:W-:Y:S01]  /*66d0*/  UISETP.NE.AND UP0, UPT, UR38, 0x1, UPT ;  /* 0x000000012600788c */ /* 0x000fe2000bf05270 */
[----:B------:R-:W-:Y:S01]  /*66e0*/  @P0 SHF.R.U32.HI R62, RZ, 0x10, R5 ;  /* 0x00000010ff3e0819 */ /* 0x000fe20000011605 */
[----:B------:R-:W-:Y:S09]  /*66f0*/  USHF.L.U32 UR41, UR22, 0x6, URZ ;  /* 0x0000000616297899 */ /* 0x000ff200080006ff */
[----:B------:R-:W1:Y:S01]  /*6700*/  @!UP0 LDCU.128 UR12, c[0x0][0xc10] ;  /* 0x00018200ff0c87ac */ /* 0x000e620008000c00 */
[----:B------:R-:W2:Y:S01]  /*6710*/  @!UP0 LDCU UR5, c[0x0][0xc0c] ;  /* 0x00018180ff0587ac */ /* 0x000ea20008000800 */
[----:B------:R-:W3:Y:S01]  /*6720*/  @!UP0 LDCU UR10, c[0x0][0xc20] ;  /* 0x00018400ff0a87ac */ /* 0x000ee20008000800 */
[----:B-1----:R-:W-:Y:S02]  /*6730*/  UIMAD.WIDE.U32 UR8, UR37, UR12, URZ ;  /* 0x0000000c250872a5 */ /* 0x002fe4000f8e00ff */
[----:B------:R-:W-:Y:S02]  /*6740*/  UIMAD.WIDE.U32 UR6, UR36, UR15, URZ ;  /* 0x0000000f240672a5 */ /* 0x000fe4000f8e00ff */
[----:B------:R-:W-:Y:S03]  /*6750*/  @!UP0 UISETP.NE.AND UP1, UPT, UR14, 0x1, UPT ;  /* 0x000000010e00888c */ /* 0x000fe6000bf25270 */
[----:B------:R-:W-:Y:S01]  /*6760*/  @!UP0 UMOV UR4, UR9 ;  /* 0x0000000900048c82 */ /* 0x000fe20008000000 */
[----:B--2---:R-:W-:Y:S02]  /*6770*/  @!UP0 UISETP.NE.AND UP2, UPT, UR5, 0x1, UPT ;  /* 0x000000010500888c */ /* 0x004fe4000bf45270 */
[----:B------:R-:W-:Y:S01]  /*6780*/  @!UP0 USHF.R.U32.HI UR4, URZ, UR13, UR4 ;  /* 0x0000000dff048299 */ /* 0x000fe20008011604 */
[----:B------:R-:W-:Y:S02]  /*6790*/  @!UP0 UMOV UR6, UR7 ;  /* 0x0000000700068c82 */ /* 0x000fe40008000000 */
[----:B---3--:R-:W-:Y:S02]  /*67a0*/  @!UP0 USHF.R.U32.HI UR6, URZ, UR10, UR6 ;  /* 0x0000000aff068299 */ /* 0x008fe40008011606 */
[----:B------:R-:W-:Y:S02]  /*67b0*/  @!UP0 USEL UR7, UR37, UR4, !UP2 ;  /* 0x0000000425078287 */ /* 0x000fe4000d000000 */
[----:B------:R-:W-:Y:S04]  /*67c0*/  @!UP0 USEL UR6, UR36, UR6, !UP1 ;  /* 0x0000000624068287 */ /* 0x000fe8000c800000 */
[----:B------:R-:W-:Y:S02]  /*67d0*/  @!UP0 UIADD3 UR4, UPT, UPT, -UR7, UR6, URZ ;  /* 0x0000000607048290 */ /* 0x000fe4000fffe1ff */
[----:B------:R-:W-:Y:S02]  /*67e0*/  @!UP0 UIADD3 UR6, UPT, UPT, UR7, -UR6, URZ ;  /* 0x8000000607068290 */ /* 0x000fe4000fffe0ff */
[----:B------:R-:W-:Y:S02]  /*67f0*/  @!UP0 UIMAD UR37, UR4, UR5, UR37 ;  /* 0x00000005042582a4 */ /* 0x000fe4000f8e0225 */
[----:B------:R-:W-:Y:S02]  /*6800*/  @!UP0 UIMAD UR36, UR6, UR14, UR36 ;  /* 0x0000000e062482a4 */ /* 0x000fe4000f8e0224 */
[----:B------:R-:W-:Y:S09]  /*6810*/  ULOP3.LUT UP0, URZ, UR61, 0x1b0, URZ, 0xc0, !UPT ;  /* 0x000001b03dff7892 */ /* 0x000ff2000f80c0ff */
[----:B------:R-:W-:Y:S05]  /*6820*/  BRA.U !UP0, `(.L_x_97) ;  /* 0x00000001087c7547 */ /* 0x000fea000b800000 */
[----:B------:R-:W1:Y:S01]  /*6830*/  LDCU.64 UR8, c[0x4][0x80] ;  /* 0x01001000ff0877ac */ /* 0x000e620008000a00 */
[----:B------:R-:W-:Y:S01]  /*6840*/  MOV R17, 0x0 ;  /* 0x0000000000117802 */ /* 0x000fe20000000f00 */
[----:B------:R-:W-:Y:S02]  /*6850*/  HFMA2 R12, -RZ, RZ, 0, 5.9604644775390625e-08 ;  /* 0x00000001ff0c7431 */ /* 0x000fe400000001ff */
[----:B------:R-:W-:Y:S01]  /*6860*/  IMAD.MOV.U32 R8, RZ, RZ, 0x70 ;  /* 0x00000070ff087424 */ /* 0x000fe200078e00ff */
[----:B------:R2:W3:Y:S01]  /*6870*/  LDC.64 R14, c[0x4][R17] ;  /* 0x01000000110e7b82 */ /* 0x0004e20000000a00 */
[----:B------:R-:W4:Y:S01]  /*6880*/  LDCU.64 UR6, c[0x4][0x88] ;  /* 0x01001100ff0677ac */ /* 0x000f220008000a00 */
[----:B------:R-:W-:Y:S01]  /*6890*/  IMAD.MOV.U32 R13, RZ, RZ, RZ ;  /* 0x000000ffff0d7224 */ /* 0x000fe200078e00ff */
[----:B------:R-:W2:Y:S01]  /*68a0*/  LDCU.64 UR4, c[0x4][0x8] ;  /* 0x01000100ff0477ac */ /* 0x000ea20008000a00 */
[----:B-1----:R-:W-:Y:S01]  /*68b0*/  MOV R5, UR9 ;  /* 0x0000000900057c02 */ /* 0x002fe20008000f00 */
[----:B------:R-:W-:Y:S01]  /*68c0*/  IMAD.U32 R4, RZ, RZ, UR8 ;  /* 0x00000008ff047e24 */ /* 0x000fe2000f8e00ff */
[----:B----4-:R-:W-:Y:S01]  /*68d0*/  MOV R7, UR7 ;  /* 0x0000000700077c02 */ /* 0x010fe20008000f00 */
[----:B------:R-:W-:Y:S01]  /*68e0*/  IMAD.U32 R6, RZ, RZ, UR6 ;  /* 0x00000006ff067e24 */ /* 0x000fe2000f8e00ff */
[----:B--2---:R-:W-:Y:S01]  /*68f0*/  MOV R11, UR5 ;  /* 0x00000005000b7c02 */ /* 0x004fe20008000f00 */
[----:B------:R-:W-:Y:S02]  /*6900*/  IMAD.U32 R10, RZ, RZ, UR4 ;  /* 0x00000004ff0a7e24 */ /* 0x000fe4000f8e00ff */
[----:B------:R-:W-:Y:S07]  /*6910*/  LEPC R20, `(.L_x_98) ;  /* 0x000000001014794e */ /* 0x000fee0000000000 */
[----:B---3-5:R-:W-:Y:S05]  /*6920*/  CALL.ABS.NOINC R14 ;  /* 0x000000000e007343 */ /* 0x028fea0003c00000 */
.L_x_98:
[----:B------:R-:W1:Y:S01]  /*6930*/  LDCU.64 UR8, c[0x4][0x80] ;  /* 0x01001000ff0877ac */ /* 0x000e620008000a00 */
[----:B------:R2:W3:Y:S01]  /*6940*/  LDC.64 R14, c[0x4][R17] ;  /* 0x01000000110e7b82 */ /* 0x0004e20000000a00 */
[----:B------:R-:W-:Y:S02]  /*6950*/  HFMA2 R12, -RZ, RZ, 0, 5.9604644775390625e-08 ;  /* 0x00000001ff0c7431 */ /* 0x000fe400000001ff */
[----:B------:R-:W-:Y:S02]  /*6960*/  IMAD.MOV.U32 R8, RZ, RZ, 0x70 ;  /* 0x00000070ff087424 */ /* 0x000fe400078e00ff */
[----:B------:R-:W-:Y:S01]  /*6970*/  IMAD.MOV.U32 R13, RZ, RZ, RZ ;  /* 0x000000ffff0d7224 */ /* 0x000fe200078e00ff */
[----:B------:R-:W4:Y:S01]  /*6980*/  LDCU.64 UR6, c[0x4][0x88] ;  /* 0x01001100ff0677ac */ /* 0x000f220008000a00 */
[----:B------:R-:W5:Y:S01]  /*6990*/  LDCU.64 UR4, c[0x4][0x8] ;  /* 0x01000100ff0477ac */ /* 0x000f620008000a00 */
[----:B-1----:R-:W-:Y:S02]  /*69a0*/  MOV R4, UR8 ;  /* 0x0000000800047c02 */ /* 0x002fe40008000f00 */
[----:B------:R-:W-:Y:S02]  /*69b0*/  MOV R5, UR9 ;  /* 0x0000000900057c02 */ /* 0x000fe40008000f00 */
[----:B----4-:R-:W-:Y:S01]  /*69c0*/  MOV R7, UR7 ;  /* 0x0000000700077c02 */ /* 0x010fe20008000f00 */
[----:B------:R-:W-:Y:S01]  /*69d0*/  IMAD.U32 R6, RZ, RZ, UR6 ;  /* 0x00000006ff067e24 */ /* 0x000fe2000f8e00ff */
[----:B-----5:R-:W-:Y:S01]  /*69e0*/  MOV R11, UR5 ;  /* 0x00000005000b7c02 */ /* 0x020fe20008000f00 */
[----:B--2---:R-:W-:Y:S02]  /*69f0*/  IMAD.U32 R10, RZ, RZ, UR4 ;  /* 0x00000004ff0a7e24 */ /* 0x004fe4000f8e00ff */
[----:B------:R-:W-:Y:S07]  /*6a00*/  LEPC R20, `(.L_x_97) ;  /* 0x000000001014794e */ /* 0x000fee0000000000 */
[----:B---3--:R-:W-:Y:S05]  /*6a10*/  CALL.ABS.NOINC R14 ;  /* 0x000000000e007343 */ /* 0x008fea0003c00000 */
.L_x_97:
[----:B------:R-:W-:Y:S01]  /*6a20*/  R2UR UR5, R54 ;  /* 0x00000000360572ca */ /* 0x000fe200000e0000 */
[----:B------:R-:W-:Y:S01]  /*6a30*/  UISETP.NE.U32.AND UP0, UPT, UR62, URZ, UPT ;  /* 0x000000ff3e00728c */ /* 0x000fe2000bf05070 */
[----:B------:R-:W-:Y:S02]  /*6a40*/  ISETP.NE.U32.AND P3, PT, R42, RZ, PT ;  /* 0x000000ff2a00720c */ /* 0x000fe40003f65070 */
[----:B------:R-:W-:Y:S01]  /*6a50*/  R2UR UR4, R53 ;  /* 0x00000000350472ca */ /* 0x000fe200000e0000 */
[----:B------:R-:W-:Y:S01]  /*6a60*/  UISETP.NE.AND.EX UP0, UPT, UR63, URZ, UPT, UP0 ;  /* 0x000000ff3f00728c */ /* 0x000fe2000bf05300 */
[----:B------:R-:W-:Y:S02]  /*6a70*/  ISETP.NE.AND.EX P3, PT, R43, RZ, PT, P3 ;  /* 0x000000ff2b00720c */ /* 0x000fe40003f65330 */
[----:B------:R-:W-:Y:S02]  /*6a80*/  ISETP.NE.AND P6, PT, R61, RZ, PT ;  /* 0x000000ff3d00720c */ /* 0x000fe40003fc5270 */
[----:B------:R-:W-:Y:S03]  /*6a90*/  PLOP3.LUT P0, PT, PT, PT, PT, 0x8, 0x80 ;  /* 0x000000000080781c */ /* 0x000fe60003f0e170 */
[----:B------:R-:W-:Y:S04]  /*6aa0*/  ISETP.NE.U32.AND P1, PT, RZ, UR5, PT ;  /* 0x00000005ff007c0c */ /* 0x000fe8000bf25070 */
[----:B------:R-:W-:Y:S04]  /*6ab0*/  ISETP.NE.AND.EX P1, PT, RZ, UR4, PT, P1 ;  /* 0x00000004ff007c0c */ /* 0x000fe8000bf25310 */
[----:B------:R-:W-:Y:S01]  /*6ac0*/  @P6 PLOP3.LUT P0, PT, P3, PT, PT, 0x80, 0x8 ;  /* 0x000000000008681c */ /* 0x000fe20001f0f070 */
[----:B------:R-:W-:Y:S01]  /*6ad0*/  @!UPT UIADD3 URZ, UPT, UPT, URZ, URZ, URZ ;  /* 0x000000fffffff290 */ /* 0x000fe2000fffe0ff */
[----:B------:R-:W-:Y:S11]  /*6ae0*/  @!P3 BRA `(.L_x_99) ;  /* 0x000000000030b947 */ /* 0x000ff60003800000 */
[----:B------:R-:W-:Y:S01]  /*6af0*/  ISETP.NE.U32.AND P2, PT, R40, RZ, PT ;  /* 0x000000ff2800720c */ /* 0x000fe20003f45070 */
[----:B------:R-:W1:Y:S01]  /*6b00*/  LDCU.64 UR4, c[0x0][0x358] ;  /* 0x00006b00ff0477ac */ /* 0x000e620008000a00 */
[----:B------:R-:W-:Y:S02]  /*6b10*/  IMAD.MOV.U32 R51, RZ, RZ, 0x1 ;  /* 0x00000001ff337424 */ /* 0x000fe400078e00ff */
[----:B------:R-:W-:Y:S11]  /*6b20*/  ISETP.NE.AND.EX P2, PT, R41, RZ, PT, P2 ;  /* 0x000000ff2900720c */ /* 0x000ff60003f45320 */
[----:B------:R-:W-:Y:S02]  /*6b30*/  @!UPT UIADD3 URZ, UPT, UPT, URZ, URZ, URZ ;  /* 0x000000fffffff290 */ /* 0x000fe4000fffe0ff */
[----:B------:R-:W2:Y:S01]  /*6b40*/  @P2 LDC.64 R4, c[0x0][0x988] ;  /* 0x00026200ff042b82 */ /* 0x000ea20000000a00 */
[----:B------:R-:W-:Y:S04]  /*6b50*/  @P2 IMAD R0, R16, R42, RZ ;  /* 0x0000002a10002224 */ /* 0x000fe800078e02ff */
[----:B--2---:R-:W-:Y:S04]  /*6b60*/  @P2 IMAD.WIDE R4, R0, 0x4, R4 ;  /* 0x0000000400042825 */ /* 0x004fe800078e0204 */
[----:B------:R-:W-:Y:S01]  /*6b70*/  HFMA2 R0, -RZ, RZ, 0, 5.9604644775390625e-08 ;  /* 0x00000001ff007431 */ /* 0x000fe200000001ff */
[----:B-1---5:R1:W5:Y:S04]  /*6b80*/  @P2 LDG.E R26, desc[UR4][R4.64] ;  /* 0x00000004041a2981 */ /* 0x022368000c1e1900 */
[----:B------:R-:W-:Y:S01]  /*6b90*/  @!P2 PRMT R51, R0, 0x7610, R51 ;  /* 0x000076100033a816 */ /* 0x000fe20000000033 */
[----:B-1----:R-:W2:Y:S06]  /*6ba0*/  @!P2 LDC R26, c[0x0][0x980] ;  /* 0x00026000ff1aab82 */ /* 0x002eac0000000800 */
.L_x_99:
[----:B------:R-:W-:Y:S05]  /*6bb0*/  BRA.U !UP0, `(.L_x_100) ;  /* 0x00000001082c7547 */ /* 0x000fea000b800000 */
[----:B------:R-:W-:Y:S02]  /*6bc0*/  R2UR UR5, R56 ;  /* 0x00000000380572ca */ /* 0x000fe400000e0000 */
[----:B------:R-:W-:Y:S11]  /*6bd0*/  R2UR UR4, R55 ;  /* 0x00000000370472ca */ /* 0x000ff600000e0000 */
[----:B------:R-:W-:Y:S04]  /*6be0*/  ISETP.NE.U32.AND P2, PT, RZ, UR5, PT ;  /* 0x00000005ff007c0c */ /* 0x000fe8000bf45070 */
[----:B------:R-:W-:Y:S01]  /*6bf0*/  ISETP.NE.AND.EX P2, PT, RZ, UR4, PT, P2 ;  /* 0x00000004ff007c0c */ /* 0x000fe2000bf45320 */
[----:B------:R-:W1:Y:S11]  /*6c00*/  LDCU.64 UR4, c[0x0][0x358] ;  /* 0x00006b00ff0477ac */ /* 0x000e760008000a00 */
[----:B------:R-:W-:Y:S01]  /*6c10*/  @!UPT UIADD3 URZ, UPT, UPT, URZ, URZ, URZ ;  /* 0x000000fffffff290 */ /* 0x000fe2000fffe0ff */
[----:B------:R-:W3:Y:S01]  /*6c20*/  @P2 LDC.64 R4, c[0x0][0x9a8] ;  /* 0x00026a00ff042b82 */ /* 0x000ee20000000a00 */
[----:B------:R-:W-:Y:S04]  /*6c30*/  @P2 IMAD R0, R16, UR62, RZ ;  /* 0x0000003e10002c24 */ /* 0x000fe8000f8e02ff */
[----:B---3--:R-:W-:Y:S05]  /*6c40*/  @P2 IMAD.WIDE R4, R0, 0x4, R4 ;  /* 0x0000000400042825 */ /* 0x008fea00078e0204 */
[----:B-1---5:R1:W5:Y:S02]  /*6c50*/  @P2 LDG.E R24, desc[UR4][R4.64] ;  /* 0x0000000404182981 */ /* 0x022364000c1e1900 */
[----:B-1----:R-:W3:Y:S02]  /*6c60*/  @!P2 LDC R24, c[0x0][0x9a0] ;  /* 0x00026800ff18ab82 */ /* 0x002ee40000000800 */
.L_x_100:
[----:B--2--5:R-:W-:Y:S01]  /*6c70*/  FSETP.NEU.AND P2, PT, R26, RZ, PT ;  /* 0x000000ff1a00720b */ /* 0x024fe20003f4d000 */
[----:B------:R-:W1:Y:S01]  /*6c80*/  LDCU.128 UR12, c[0x0][0xb90] ;  /* 0x00017200ff0c77ac */ /* 0x000e620008000c00 */
[----:B------:R-:W-:Y:S01]  /*6c90*/  SEL R4, RZ, 0xffffffff, P1 ;  /* 0xffffffffff047807 */ /* 0x000fe20000800000 */
[----:B------:R-:W-:Y:S01]  /*6ca0*/  BSSY B1, `(.L_x_101) ;  /* 0x0000058000017945 */ /* 0x000fe20003800000 */
[----:B------:R-:W-:Y:S01]  /*6cb0*/  @P6 LOP3.LUT P1, RZ, R51, 0xff, RZ, 0xc0, !PT ;  /* 0x000000ff33ff6812 */ /* 0x000fe2000782c0ff */
[----:B------:R-:W-:Y:S01]  /*6cc0*/  IMAD.MOV.U32 R73, RZ, RZ, 0x1 ;  /* 0x00000001ff497424 */ /* 0x000fe200078e00ff */
[----:B------:R-:W-:Y:S01]  /*6cd0*/  @P6 SEL R0, RZ, 0xffffffff, P2 ;  /* 0xffffffffff006807 */ /* 0x000fe20001000000 */
[----:B------:R-:W-:Y:S01]  /*6ce0*/  IMAD.IADD R25, R23, 0x1, R2 ;  /* 0x0000000117197824 */ /* 0x000fe200078e0202 */
[----:B------:R-:W-:Y:S01]  /*6cf0*/  LOP3.LUT R71, R48, 0x1, RZ, 0x3c, !PT ;  /* 0x0000000130477812 */ /* 0x000fe200078e3cff */
[----:B------:R-:W2:Y:S01]  /*6d00*/  LDCU UR11, c[0x0][0xba0] ;  /* 0x00017400ff0b77ac */ /* 0x000ea20008000800 */
[----:B------:R-:W-:Y:S01]  /*6d10*/  @P0 SEL R0, R4, R0, !P1 ;  /* 0x0000000004000207 */ /* 0x000fe20004800000 */
[----:B------:R-:W-:Y:S01]  /*6d20*/  IMAD.U32 R72, RZ, RZ, UR50 ;  /* 0x00000032ff487e24 */ /* 0x000fe2000f8e00ff */
[----:B------:R-:W-:Y:S01]  /*6d30*/  LEA R27, R22, UR49, 0x3 ;  /* 0x00000031161b7c11 */ /* 0x000fe2000f8e18ff */
[----:B------:R-:W-:Y:S01]  /*6d40*/  USHF.L.U32 UR8, UR51, 0x6, URZ ;  /* 0x0000000633087899 */ /* 0x000fe200080006ff */
[----:B------:R-:W-:Y:S02]  /*6d50*/  @P6 LOP3.LUT R0, R0, 0x1, RZ, 0xc0, !PT ;  /* 0x0000000100006812 */ /* 0x000fe400078ec0ff */
[----:B------:R-:W-:Y:S02]  /*6d60*/  CS2R R38, SRZ ;  /* 0x0000000000267805 */ /* 0x000fe4000001ff00 */
[----:B------:R-:W-:Y:S02]  /*6d70*/  R2UR UR4, R59 ;  /* 0x000000003b0472ca */ /* 0x000fe400000e0000 */
[----:B------:R-:W-:Y:S02]  /*6d80*/  CS2R R36, SRZ ;  /* 0x0000000000247805 */ /* 0x000fe4000001ff00 */
[----:B------:R-:W-:Y:S01]  /*6d90*/  ISETP.NE.U32.OR P5, PT, R0, 0x1, !P6 ;  /* 0x000000010000780c */ /* 0x000fe200077a5470 */
[----:B------:R-:W-:Y:S01]  /*6da0*/  IMAD.U32 R0, RZ, RZ, UR50 ;  /* 0x00000032ff007e24 */ /* 0x000fe2000f8e00ff */
[----:B------:R-:W-:Y:S01]  /*6db0*/  R2UR UR6, R58 ;  /* 0x000000003a0672ca */ /* 0x000fe200000e0000 */
[----:B------:R-:W-:Y:S01]  /*6dc0*/  IMAD.U32 R67, RZ, RZ, UR8 ;  /* 0x00000008ff437e24 */ /* 0x000fe2000f8e00ff */
[----:B------:R-:W-:Y:S02]  /*6dd0*/  R2UR UR10, R60 ;  /* 0x000000003c0a72ca */ /* 0x000fe400000e0000 */
[----:B------:R-:W-:Y:S02]  /*6de0*/  CS2R R30, SRZ ;  /* 0x00000000001e7805 */ /* 0x000fe4000001ff00 */
[----:B------:R-:W-:Y:S02]  /*6df0*/  LEA R0, R0, UR49, 0x3 ;  /* 0x0000003100007c11 */ /* 0x000fe4000f8e18ff */
[----:B------:R-:W-:Y:S02]  /*6e00*/  CS2R R28, SRZ ;  /* 0x00000000001c7805 */ /* 0x000fe4000001ff00 */
[----:B------:R-:W-:Y:S02]  /*6e10*/  R2UR UR9, R57 ;  /* 0x00000000390972ca */ /* 0x000fe400000e0000 */
[----:B------:R-:W-:Y:S01]  /*6e20*/  LOP3.LUT P4, R68, R51, 0xff, RZ, 0xc0, !PT ;  /* 0x000000ff33447812 */ /* 0x000fe2000788c0ff */
[----:B------:R-:W-:Y:S01]  /*6e30*/  UIMAD.WIDE.U32 UR4, UR8, UR4, URZ ;  /* 0x00000004080472a5 */ /* 0x000fe2000f8e00ff */
[----:B------:R-:W-:Y:S02]  /*6e40*/  SEL R5, RZ, 0xffffffff, P2 ;  /* 0xffffffffff057807 */ /* 0x000fe40001000000 */
[----:B------:R-:W-:Y:S01]  /*6e50*/  @P5 SHF.L.U32 R3, R71, 0x1f, RZ ;  /* 0x0000001f47035819 */ /* 0x000fe200000006ff */
[----:B------:R-:W-:Y:S01]  /*6e60*/  USHF.R.U32.HI UR5, URZ, UR6, UR5 ;  /* 0x00000006ff057299 */ /* 0x000fe20008011605 */
[----:B------:R-:W-:Y:S01]  /*6e70*/  @P3 SEL R5, R4, R5, !P4 ;  /* 0x0000000504053207 */ /* 0x000fe20006000000 */
[----:B------:R-:W-:Y:S01]  /*6e80*/  UISETP.NE.AND UP0, UPT, UR10, 0x1, UPT ;  /* 0x000000010a00788c */ /* 0x000fe2000bf05270 */
[----:B------:R4:W3:Y:S01]  /*6e90*/  @P5 SYNCS.PHASECHK.TRANS64.TRYWAIT P1, [R0+URZ+0x1a0], R3 ;  /* 0x0001a003000055a7 */ /* 0x0008e200080211ff */
[----:B------:R-:W-:Y:S02]  /*6ea0*/  P2R R69, PR, RZ, 0x20 ;  /* 0x00000020ff457803 */ /* 0x000fe40000000000 */
[----:B------:R-:W-:Y:S01]  /*6eb0*/  USEL UR5, UR8, UR5, !UP0 ;  /* 0x0000000508057287 */ /* 0x000fe2000c000000 */
[----:B------:R-:W-:Y:S01]  /*6ec0*/  LOP3.LUT R5, R5, 0x1, RZ, 0xc0, !PT ;  /* 0x0000000105057812 */ /* 0x000fe200078ec0ff */
[----:B------:R-:W-:Y:S04]  /*6ed0*/  UISETP.NE.AND UP0, UPT, UR9, 0x1, UPT ;  /* 0x000000010900788c */ /* 0x000fe8000bf05270 */
[----:B------:R-:W-:Y:S02]  /*6ee0*/  IMAD R7, RZ, RZ, -UR5 ;  /* 0x80000005ff077e24 */ /* 0x000fe4000f8e02ff */
[----:B------:R-:W-:Y:S02]  /*6ef0*/  IMAD.U32 R66, RZ, RZ, UR5 ;  /* 0x00000005ff427e24 */ /* 0x000fe4000f8e00ff */
[----:B------:R-:W-:Y:S01]  /*6f00*/  IMAD R67, R7, UR10, R67 ;  /* 0x0000000a07437c24 */ /* 0x000fe2000f8e0243 */
[----:B----4-:R-:W-:Y:S04]  /*6f10*/  SHF.L.U32 R3, R47, 0x1f, RZ ;  /* 0x0000001f2f037819 */ /* 0x010fe800000006ff */
[----:B------:R4:W4:Y:S01]  /*6f20*/  SYNCS.PHASECHK.TRANS64.TRYWAIT P0, [R27+URZ+0x1f0], R3 ;  /* 0x0001f0031b0075a7 */ /* 0x00092200080011ff */
[----:B-1----:R-:W-:Y:S07]  /*6f30*/  UIMAD.WIDE.U32 UR6, UR5, UR12, URZ ;  /* 0x0000000c050672a5 */ /* 0x002fee000f8e00ff */
[----:B------:R-:W-:Y:S02]  /*6f40*/  UMOV UR4, UR7 ;  /* 0x0000000700047c82 */ /* 0x000fe40008000000 */
[----:B------:R-:W-:Y:S04]  /*6f50*/  USHF.R.U32.HI UR4, URZ, UR13, UR4 ;  /* 0x0000000dff047299 */ /* 0x000fe80008011604 */
[----:B------:R-:W-:Y:S02]  /*6f60*/  USEL UR4, UR5, UR4, !UP0 ;  /* 0x0000000405047287 */ /* 0x000fe4000c000000 */
[----:B------:R-:W-:Y:S02]  /*6f70*/  UISETP.NE.AND UP0, UPT, UR14, 0x1, UPT ;  /* 0x000000010e00788c */ /* 0x000fe4000bf05270 */
[----:B------:R-:W-:Y:S02]  /*6f80*/  UIMAD.WIDE.U32 UR6, UR4, UR15, URZ ;  /* 0x0000000f040672a5 */ /* 0x000fe4000f8e00ff */
[----:B------:R-:W-:Y:S02]  /*6f90*/  IMAD.U32 R65, RZ, RZ, UR4 ;  /* 0x00000004ff417e24 */ /* 0x000fe4000f8e00ff */
[----:B------:R-:W-:Y:S01]  /*6fa0*/  PLOP3.LUT P2, PT, PT, PT, UP0, 0x80, 0x8 ;  /* 0x000000000008781c */ /* 0x000fe20003f4f008 */
[----:B------:R-:W-:Y:S02]  /*6fb0*/  IMAD R6, RZ, RZ, -UR4 ;  /* 0x80000004ff067e24 */ /* 0x000fe4000f8e02ff */
[----:B------:R-:W-:Y:S01]  /*6fc0*/  UMOV UR6, UR7 ;  /* 0x0000000700067c82 */ /* 0x000fe20008000000 */
[----:B------:R-:W-:Y:S01]  /*6fd0*/  IMAD.U32 R64, RZ, RZ, UR4 ;  /* 0x00000004ff407e24 */ /* 0x000fe2000f8e00ff */
[----:B--2---:R-:W-:Y:S01]  /*6fe0*/  USHF.R.U32.HI UR6, URZ, UR11, UR6 ;  /* 0x0000000bff067299 */ /* 0x004fe20008011606 */
[----:B------:R-:W-:Y:S05]  /*6ff0*/  IMAD R66, R6, UR9, R66 ;  /* 0x0000000906427c24 */ /* 0x000fea000f8e0242 */
[----:B------:R-:W-:Y:S02]  /*7000*/  SEL R65, R65, UR6, !P2 ;  /* 0x0000000641417c07 */ /* 0x000fe4000d000000 */
[----:B------:R-:W-:Y:S03]  /*7010*/  ISETP.NE.U32.AND P2, PT, R5, 0x1, PT ;  /* 0x000000010500780c */ /* 0x000fe60003f45070 */
[----:B------:R-:W-:Y:S01]  /*7020*/  IMAD.MOV R4, RZ, RZ, -R65 ;  /* 0x000000ffff047224 */ /* 0x000fe200078e0a41 */
[----:B------:R-:W-:Y:S03]  /*7030*/  P2R R74, PR, RZ, 0x4 ;  /* 0x00000004ff4a7803 */ /* 0x000fe60000000000 */
[----:B------:R-:W-:Y:S01]  /*7040*/  IMAD R64, R4, UR14, R64 ;  /* 0x0000000e04407c24 */ /* 0x000fe2000f8e0240 */
[----:B---3--:R-:W-:Y:S01]  /*7050*/  @P5 SEL R73, RZ, 0x1, !P1 ;  /* 0x00000001ff495807 */ /* 0x008fe20004800000 */
[----:B------:R-:W-:Y:S06]  /*7060*/  @!P5 BRA `(.L_x_102) ;  /* 0x00000000006cd947 */ /* 0x000fec0003800000 */
[----:B------:R-:W-:Y:S01]  /*7070*/  HFMA2 R31, -RZ, RZ, 0, 0 ;  /* 0x00000000ff1f7431 */ /* 0x000fe200000001ff */
[----:B------:R-:W-:Y:S01]  /*7080*/  ISETP.NE.AND P1, PT, R73, RZ, PT ;  /* 0x000000ff4900720c */ /* 0x000fe20003f25270 */
[----:B------:R-:W-:Y:S01]  /*7090*/  IMAD.U32 R2, RZ, RZ, UR50 ;  /* 0x00000032ff027e24 */ /* 0x000fe2000f8e00ff */
[----:B------:R-:W-:Y:S11]  /*70a0*/  BSSY B0, `(.L_x_103) ;  /* 0x0000005000007945 */ /* 0x000ff60003800000 */
[----:B------:R-:W-:Y:S05]  /*70b0*/  @P1 BRA `(.L_x_104) ;  /* 0x00000000000c1947 */ /* 0x000fea0003800000 */
[----:B------:R-:W-:Y:S04]  /*70c0*/  SHF.L.U32 R4, R71, 0x1f, RZ ;  /* 0x0000001f47047819 */ /* 0x000fe800000006ff */
[----:B------:R-:W1:Y:S02]  /*70d0*/  SYNCS.PHASECHK.TRANS64.TRYWAIT P1, [R0+URZ+0x1a0], R4 ;  /* 0x0001a004000075a7 */ /* 0x000e6400080211ff */
[----:B-1----:R-:W-:Y:S05]  /*70e0*/  @!P1 BRA `(.L_x_105) ;  /* 0x0000002400809947 */ /* 0x002fea0003800000 */
.L_x_104:
[----:B------:R-:W-:Y:S05]  /*70f0*/  BSYNC B0 ;  /* 0x0000000000007941 */ /* 0x000fea0003800000 */
.L_x_103:
[----:B------:R-:W-:Y:S01]  /*7100*/  ISETP.NE.AND P1, PT, R74, RZ, PT ;  /* 0x000000ff4a00720c */ /* 0x000fe20003f25270 */
[----:B------:R-:W-:Y:S01]  /*7110*/  IMAD.MOV.U32 R30, RZ, RZ, RZ ;  /* 0x000000ffff1e7224 */ /* 0x000fe200078e00ff */
[----:B------:R-:W-:Y:S02]  /*7120*/  CS2R R28, SRZ ;  /* 0x00000000001c7805 */ /* 0x000fe4000001ff00 */
[----:B------:R-:W-:Y:S02]  /*7130*/  CS2R R38, SRZ ;  /* 0x0000000000267805 */ /* 0x000fe4000001ff00 */
[----:B------:R-:W-:Y:S07]  /*7140*/  CS2R R36, SRZ ;  /* 0x0000000000247805 */ /* 0x000fee000001ff00 */
[----:B------:R-:W-:Y:S01]  /*7150*/  @P1 IMAD R2, R2, 0x800, R49 ;  /* 0x0000080002021824 */ /* 0x000fe200078e0231 */
[----:B------:R-:W-:Y:S05]  /*7160*/  @P1 WARPSYNC.ALL ;  /* 0x0000000000001948 */ /* 0x000fea0003800000 */
[----:B------:R-:W-:Y:S01]  /*7170*/  @P1 LEA R2, R2, UR49, 0x1 ;  /* 0x0000003102021c11 */ /* 0x000fe2000f8e08ff */
[----:B------:R-:W-:Y:S04]  /*7180*/  UIADD3 UR4, UPT, UPT, UR50, 0x1, URZ ;  /* 0x0000000132047890 */ /* 0x000fe8000fffe0ff */
[----:B------:R-:W2:Y:S01]  /*7190*/  @P1 LDSM.16.M88.4 R28, [R2+0x400] ;  /* 0x00040000021c183b */ /* 0x000ea20000000200 */
[----:B-1----:R-:W-:Y:S01]  /*71a0*/  @P1 IMAD R0, R63, 0x2, R2 ;  /* 0x000000023f001824 */ /* 0x002fe200078e0202 */
[----:B------:R-:W-:Y:S04]  /*71b0*/  UISETP.NE.AND UP0, UPT, UR4, 0x3, UPT ;  /* 0x000000030400788c */ /* 0x000fe8000bf05270 */
[----:B------:R1:W3:Y:S01]  /*71c0*/  @P1 LDSM.16.M88.4 R36, [R0+0x400] ;  /* 0x000400000024183b */ /* 0x0002e20000000200 */
[----:B------:R-:W-:Y:S01]  /*71d0*/  USEL UR4, UR4, URZ, UP0 ;  /* 0x000000ff04047287 */ /* 0x000fe20008000000 */
[----:B------:R-:W-:Y:S05]  /*71e0*/  PLOP3.LUT P1, PT, PT, PT, UP0, 0x80, 0x8 ;  /* 0x000000000008781c */ /* 0x000fea0003f2f008 */
[----:B------:R-:W-:Y:S01]  /*71f0*/  IMAD.U32 R72, RZ, RZ, UR4 ;  /* 0x00000004ff487e24 */ /* 0x000fe2000f8e00ff */
[----:B-1----:R-:W-:Y:S04]  /*7200*/  SEL R0, RZ, 0x1, P1 ;  /* 0x00000001ff007807 */ /* 0x002fe80000800000 */
[----:B------:R-:W-:Y:S02]  /*7210*/  LOP3.LUT R71, R71, R0, RZ, 0x3c, !PT ;  /* 0x0000000047477212 */ /* 0x000fe400078e3cff */
.L_x_102:
[----:B------:R-:W-:Y:S05]  /*7220*/  BSYNC B1 ;  /* 0x0000000000017941 */ /* 0x000fea0003800000 */
.L_x_101:
[----:B------:R-:W-:Y:S04]  /*7230*/  SHF.R.U32.HI R0, RZ, 0x15, R25 ;  /* 0x00000015ff007819 */ /* 0x000fe80000011619 */
[----:B------:R-:W-:Y:S01]  /*7240*/  LOP3.LUT P1, RZ, R0, 0x3, R52, 0x48, !PT ;  /* 0x0000000300ff7812 */ /* 0x000fe20007824834 */
[----:B------:R-:W-:Y:S01]  /*7250*/  @!UPT UIADD3 URZ, UPT, UPT, URZ, URZ, URZ ;  /* 0x000000fffffff290 */ /* 0x000fe2000fffe0ff */
[----:B----4-:R-:W-:Y:S11]  /*7260*/  @P0 BRA `(.L_x_106) ;  /* 0x0000000000080947 */ /* 0x010ff60003800000 */
[----:B------:R-:W1:Y:S02]  /*7270*/  SYNCS.PHASECHK.TRANS64.TRYWAIT P0, [R27+URZ+0x1f0], R3 ;  /* 0x0001f0031b0075a7 */ /* 0x000e6400080011ff */
[----:B-1----:R-:W-:Y:S05]  /*7280*/  @!P0 BRA `(.L_x_107) ;  /* 0x00000024002c8947 */ /* 0x002fea0003800000 */
.L_x_106:
[----:B------:R-:W-:Y:S05]  /*7290*/  @!P1 BRA `(.L_x_108) ;  /* 0x0000000000409947 */ /* 0x000fea0003800000 */
[----:B------:R-:W4:Y:S01]  /*72a0*/  LDCU.64 UR8, c[0x4][0x70] ;  /* 0x01000e00ff0877ac */ /* 0x000f220008000a00 */
[----:B-1----:R-:W-:Y:S01]  /*72b0*/  MOV R3, 0x0 ;  /* 0x0000000000037802 */ /* 0x002fe20000000f00 */
[----:B------:R-:W-:Y:S02]  /*72c0*/  HFMA2 R12, -RZ, RZ, 0, 5.9604644775390625e-08 ;  /* 0x00000001ff0c7431 */ /* 0x000fe400000001ff */
[----:B------:R-:W-:Y:S02]  /*72d0*/  IMAD.MOV.U32 R8, RZ, RZ, 0x192 ;  /* 0x00000192ff087424 */ /* 0x000fe400078e00ff */
[----:B------:R-:W-:Y:S01]  /*72e0*/  IMAD.MOV.U32 R13, RZ, RZ, RZ ;  /* 0x000000ffff0d7224 */ /* 0x000fe200078e00ff */
[----:B------:R-:W1:Y:S01]  /*72f0*/  LDCU.64 UR6, c[0x4][0x78] ;  /* 0x01000f00ff0677ac */ /* 0x000e620008000a00 */
[----:B------:R-:W2:Y:S01]  /*7300*/  LDC.64 R2, c[0x4][R3] ;  /* 0x0100000003027b82 */ /* 0x000ea20000000a00 */
[----:B------:R-:W5:Y:S01]  /*7310*/  LDCU.64 UR4, c[0x4][0x10] ;  /* 0x01000200ff0477ac */ /* 0x000f620008000a00 */
[----:B----4-:R-:W-:Y:S01]  /*7320*/  MOV R5, UR9 ;  /* 0x0000000900057c02 */ /* 0x010fe20008000f00 */
[----:B------:R-:W-:Y:S01]  /*7330*/  IMAD.U32 R4, RZ, RZ, UR8 ;  /* 0x00000008ff047e24 */ /* 0x000fe2000f8e00ff */
[----:B-1----:R-:W-:Y:S01]  /*7340*/  MOV R7, UR7 ;  /* 0x0000000700077c02 */ /* 0x002fe20008000f00 */
[----:B------:R-:W-:Y:S01]  /*7350*/  IMAD.U32 R6, RZ, RZ, UR6 ;  /* 0x00000006ff067e24 */ /* 0x000fe2000f8e00ff */
[----:B-----5:R-:W-:Y:S01]  /*7360*/  MOV R11, UR5 ;  /* 0x00000005000b7c02 */ /* 0x020fe20008000f00 */
[----:B------:R-:W-:Y:S02]  /*7370*/  IMAD.U32 R10, RZ, RZ, UR4 ;  /* 0x00000004ff0a7e24 */ /* 0x000fe4000f8e00ff */
[----:B------:R-:W-:Y:S07]  /*7380*/  LEPC R20, `(.L_x_108) ;  /* 0x000000001014794e */ /* 0x000fee0000000000 */
[----:B--23--:R-:W-:Y:S05]  /*7390*/  CALL.ABS.NOINC R2 ;  /* 0x0000000002007343 */ /* 0x00cfea0003c00000 */
.L_x_108:
[----:B-12---:R-:W-:Y:S01]  /*73a0*/  SHF.L.U32 R3, R28, 0x10, RZ ;  /* 0x000000101c037819 */ /* 0x006fe200000006ff */
[----:B------:R-:W-:Y:S05]  /*73b0*/  WARPSYNC.ALL ;  /* 0x0000000000007948 */ /* 0x000fea0003800000 */
[----:B------:R-:W-:Y:S01]  /*73c0*/  R2UR UR4, R25 ;  /* 0x00000000190472ca */ /* 0x000fe200000e0000 */
[----:B------:R-:W-:Y:S01]  /*73d0*/  BSSY.RECONVERGENT B0, `(.L_x_109) ;  /* 0x0000054000007945 */ /* 0x000fe20003800200 */
[----:B------:R-:W-:Y:S02]  /*73e0*/  SHF.L.U32 R20, R30, 0x10, RZ ;  /* 0x000000101e147819 */ /* 0x000fe400000006ff */
[----:B------:R-:W-:Y:S02]  /*73f0*/  SHF.L.U32 R70, R63, 0x1, RZ ;  /* 0x000000013f467819 */ /* 0x000fe400000006ff */
[----:B------:R-:W-:Y:S07]  /*7400*/  ISETP.NE.AND P0, PT, R50, RZ, PT ;  /* 0x000000ff3200720c */ /* 0x000fee0003f05270 */
[----:B------:R-:W1:Y:S02]  /*7410*/  LDTM.16dp256bit.x4 R4, tmem[UR4] ;  /* 0x00000004000479ee */ /* 0x000e640008120000 */
[----:B-1----:R-:W-:Y:S01]  /*7420*/  FMUL R0, R24, R4 ;  /* 0x0000000418007220 */ /* 0x002fe20000400000 */
[----:B------:R-:W-:Y:S01]  /*7430*/  LOP3.LUT R4, R28, 0xffff0000, RZ, 0xc0, !PT ;  /* 0xffff00001c047812 */ /* 0x000fe200078ec0ff */
[----:B------:R-:W-:Y:S01]  /*7440*/  FMUL R2, R24, R5 ;  /* 0x0000000518027220 */ /* 0x000fe20000400000 */
[C---:B------:R-:W-:Y:S01]  /*7450*/  SHF.L.U32 R5, R29.reuse, 0x10, RZ ;  /* 0x000000101d057819 */ /* 0x040fe200000006ff */
[----:B------:R-:W-:Y:S01]  /*7460*/  FFMA R0, R26, R3, R0 ;  /* 0x000000031a007223 */ /* 0x000fe20000000000 */
[----:B------:R-:W-:Y:S01]  /*7470*/  FMUL R3, R24, R6 ;  /* 0x0000000618037220 */ /* 0x000fe20000400000 */
[----:B------:R-:W-:Y:S01]  /*7480*/  LOP3.LUT R6, R29, 0xffff0000, RZ, 0xc0, !PT ;  /* 0xffff00001d067812 */ /* 0x000fe200078ec0ff */
[----:B------:R-:W-:Y:S01]  /*7490*/  FFMA R2, R26, R4, R2 ;  /* 0x000000041a027223 */ /* 0x000fe20000000002 */
[----:B------:R-:W-:Y:S01]  /*74a0*/  FMUL R7, R24, R7 ;  /* 0x0000000718077220 */ /* 0x000fe20000400000 */
[----:B------:R-:W-:Y:S01]  /*74b0*/  FFMA R3, R26, R5, R3 ;  /* 0x000000051a037223 */ /* 0x000fe20000000003 */
[C---:B------:R-:W-:Y:S01]  /*74c0*/  FMUL R4, R24.reuse, R8 ;  /* 0x0000000818047220 */ /* 0x040fe20000400000 */
[----:B------:R-:W-:Y:S01]  /*74d0*/  FMUL R5, R24, R9 ;  /* 0x0000000918057220 */ /* 0x000fe20000400000 */
[----:B------:R-:W-:Y:S01]  /*74e0*/  F2FP.BF16.F32.PACK_AB R32, R2, R0 ;  /* 0x000000000220723e */ /* 0x000fe200000010ff */
[----:B------:R-:W-:Y:S01]  /*74f0*/  FFMA R7, R26, R6, R7 ;  /* 0x000000061a077223 */ /* 0x000fe20000000007 */
[----:B------:R-:W-:Y:S01]  /*7500*/  LOP3.LUT R0, R30, 0xffff0000, RZ, 0xc0, !PT ;  /* 0xffff00001e007812 */ /* 0x000fe200078ec0ff */
[----:B------:R-:W-:Y:S01]  /*7510*/  FFMA R4, R26, R20, R4 ;  /* 0x000000141a047223 */ /* 0x000fe20000000004 */
[----:B------:R-:W-:Y:S01]  /*7520*/  SHF.L.U32 R2, R31, 0x10, RZ ;  /* 0x000000101f027819 */ /* 0x000fe200000006ff */
[----:B------:R-:W-:Y:S01]  /*7530*/  FMUL R6, R24, R10 ;  /* 0x0000000a18067220 */ /* 0x000fe20000400000 */
[----:B------:R-:W-:Y:S01]  /*7540*/  F2FP.BF16.F32.PACK_AB R33, R7, R3 ;  /* 0x000000030721723e */ /* 0x000fe200000010ff */
[C---:B------:R-:W-:Y:S01]  /*7550*/  FFMA R5, R26.reuse, R0, R5 ;  /* 0x000000001a057223 */ /* 0x040fe20000000005 */
[----:B------:R-:W-:Y:S01]  /*7560*/  LOP3.LUT R3, R31, 0xffff0000, RZ, 0xc0, !PT ;  /* 0xffff00001f037812 */ /* 0x000fe200078ec0ff */
[----:B------:R-:W-:Y:S01]  /*7570*/  FFMA R6, R26, R2, R6 ;  /* 0x000000021a067223 */ /* 0x000fe20000000006 */
[----:B---3--:R-:W-:Y:S01]  /*7580*/  SHF.L.U32 R7, R36, 0x10, RZ ;  /* 0x0000001024077819 */ /* 0x008fe200000006ff */
[----:B------:R-:W-:Y:S01]  /*7590*/  FMUL R11, R24, R11 ;  /* 0x0000000b180b7220 */ /* 0x000fe20000400000 */
[----:B------:R-:W-:Y:S01]  /*75a0*/  LOP3.LUT R0, R36, 0xffff0000, RZ, 0xc0, !PT ;  /* 0xffff000024007812 */ /* 0x000fe200078ec0ff */
[C---:B------:R-:W-:Y:S01]  /*75b0*/  FMUL R8, R24.reuse, R12 ;  /* 0x0000000c18087220 */ /* 0x040fe20000400000 */
[----:B------:R-:W-:Y:S01]  /*75c0*/  SHF.L.U32 R2, R37, 0x10, RZ ;  /* 0x0000001025027819 */ /* 0x000fe200000006ff */
[----:B------:R-:W-:Y:S01]  /*75d0*/  FMUL R9, R24, R13 ;  /* 0x0000000d18097220 */ /* 0x000fe20000400000 */
[----:B------:R-:W-:Y:S01]  /*75e0*/  F2FP.BF16.F32.PACK_AB R34, R5, R4 ;  /* 0x000000040522723e */ /* 0x000fe200000010ff */
[C---:B------:R-:W-:Y:S01]  /*75f0*/  FFMA R11, R26.reuse, R3, R11 ;  /* 0x000000031a0b7223 */ /* 0x040fe2000000000b */
[----:B------:R-:W-:Y:S01]  /*7600*/  MOV R5, UR50 ;  /* 0x0000003200057c02 */ /* 0x000fe20008000f00 */
[C---:B------:R-:W-:Y:S01]  /*7610*/  FFMA R8, R26.reuse, R7, R8 ;  /* 0x000000071a087223 */ /* 0x040fe20000000008 */
[----:B------:R-:W-:Y:S01]  /*7620*/  SHF.L.U32 R3, R39, 0x10, RZ ;  /* 0x0000001027037819 */ /* 0x000fe200000006ff */
[----:B------:R-:W-:Y:S01]  /*7630*/  FFMA R9, R26, R0, R9 ;  /* 0x000000001a097223 */ /* 0x000fe20000000009 */
[----:B------:R-:W-:Y:S01]  /*7640*/  LOP3.LUT R0, R37, 0xffff0000, RZ, 0xc0, !PT ;  /* 0xffff000025007812 */ /* 0x000fe200078ec0ff */
[C---:B------:R-:W-:Y:S01]  /*7650*/  FMUL R10, R24.reuse, R14 ;  /* 0x0000000e180a7220 */ /* 0x040fe20000400000 */
[----:B------:R-:W-:Y:S01]  /*7660*/  LOP3.LUT R4, R39, 0xffff0000, RZ, 0xc0, !PT ;  /* 0xffff000027047812 */ /* 0x000fe200078ec0ff */
[C---:B------:R-:W-:Y:S01]  /*7670*/  FMUL R15, R24.reuse, R15 ;  /* 0x0000000f180f7220 */ /* 0x040fe20000400000 */
[----:B------:R-:W-:Y:S01]  /*7680*/  FMUL R12, R24, R16 ;  /* 0x00000010180c7220 */ /* 0x000fe20000400000 */
[----:B------:R-:W-:Y:S01]  /*7690*/  FFMA R10, R26, R2, R10 ;  /* 0x000000021a0a7223 */ /* 0x000fe2000000000a */
[----:B------:R-:W-:Y:S01]  /*76a0*/  LOP3.LUT R2, R38, 0xffff0000, RZ, 0xc0, !PT ;  /* 0xffff000026027812 */ /* 0x000fe200078ec0ff */
[----:B------:R-:W-:Y:S01]  /*76b0*/  FFMA R15, R26, R0, R15 ;  /* 0x000000001a0f7223 */ /* 0x000fe2000000000f */
[----:B------:R-:W-:Y:S01]  /*76c0*/  SHF.L.U32 R0, R38, 0x10, RZ ;  /* 0x0000001026007819 */ /* 0x000fe200000006ff */
[C---:B------:R-:W-:Y:S01]  /*76d0*/  FMUL R13, R24.reuse, R17 ;  /* 0x00000011180d7220 */ /* 0x040fe20000400000 */
[C---:B------:R-:W-:Y:S01]  /*76e0*/  FMUL R14, R24.reuse, R18 ;  /* 0x00000012180e7220 */ /* 0x040fe20000400000 */
[----:B------:R-:W-:Y:S01]  /*76f0*/  FMUL R19, R24, R19 ;  /* 0x0000001318137220 */ /* 0x000fe20000400000 */
[----:B------:R-:W-:Y:S01]  /*7700*/  LEA R5, R5, R49, 0xb ;  /* 0x0000003105057211 */ /* 0x000fe200078e58ff */
[C---:B------:R-:W-:Y:S01]  /*7710*/  FFMA R12, R26.reuse, R0, R12 ;  /* 0x000000001a0c7223 */ /* 0x040fe2000000000c */
[C---:B------:R-:W-:Y:S01]  /*7720*/  FFMA R13, R26.reuse, R2, R13 ;  /* 0x000000021a0d7223 */ /* 0x040fe2000000000d */
[C---:B------:R-:W-:Y:S01]  /*7730*/  FFMA R14, R26.reuse, R3, R14 ;  /* 0x000000031a0e7223 */ /* 0x040fe2000000000e */
[----:B------:R-:W-:Y:S01]  /*7740*/  FFMA R19, R26, R4, R19 ;  /* 0x000000041a137223 */ /* 0x000fe20000000013 */
[----:B------:R-:W-:Y:S02]  /*7750*/  F2FP.BF16.F32.PACK_AB R35, R11, R6 ;  /* 0x000000060b23723e */ /* 0x000fe400000010ff */
[----:B------:R-:W-:Y:S02]  /*7760*/  LEA R5, R5, UR49, 0x1 ;  /* 0x0000003105057c11 */ /* 0x000fe4000f8e08ff */
[----:B------:R-:W-:Y:S02]  /*7770*/  F2FP.BF16.F32.PACK_AB R8, R9, R8 ;  /* 0x000000080908723e */ /* 0x000fe400000010ff */
[----:B------:R-:W-:Y:S01]  /*7780*/  F2FP.BF16.F32.PACK_AB R9, R15, R10 ;  /* 0x0000000a0f09723e */ /* 0x000fe200000010ff */
[----:B------:R1:W-:Y:S01]  /*7790*/  STSM.16.M88.4 [R5+0x400], R32 ;  /* 0x0004002005007844 */ /* 0x0003e20000000200 */
[----:B------:R-:W-:Y:S02]  /*77a0*/  F2FP.BF16.F32.PACK_AB R10, R13, R12 ;  /* 0x0000000c0d0a723e */ /* 0x000fe400000010ff */
[----:B------:R-:W-:Y:S02]  /*77b0*/  F2FP.BF16.F32.PACK_AB R11, R19, R14 ;  /* 0x0000000e130b723e */ /* 0x000fe400000010ff */
[----:B------:R-:W-:Y:S05]  /*77c0*/  IADD3 R0, PT, PT, R70, 0x400, R5 ;  /* 0x0000040046007810 */ /* 0x000fea0007ffe005 */
[----:B------:R1:W-:Y:S01]  /*77d0*/  STSM.16.M88.4 [R0], R8 ;  /* 0x0000000800007844 */ /* 0x0003e20000000200 */
[----:B------:R-:W-:Y:S01]  /*77e0*/  @!PT LDS RZ, [RZ] ;  /* 0x00000000fffff984 */ /* 0x000fe20000000800 */
[----:B------:R-:W-:Y:S01]  /*77f0*/  @!PT LDS RZ, [RZ] ;  /* 0x00000000fffff984 */ /* 0x000fe20000000800 */
[----:B------:R-:W-:Y:S01]  /*7800*/  @!PT LDS RZ, [RZ] ;  /* 0x00000000fffff984 */ /* 0x000fe20000000800 */
[----:B------:R-:W-:Y:S01]  /*7810*/  @!PT LDS RZ, [RZ] ;  /* 0x00000000fffff984 */ /* 0x000fe20000000800 */
[----:B------:R2:W-:Y:S07]  /*7820*/  MEMBAR.ALL.CTA ;  /* 0x0000000000007992 */ /* 0x0005ee0000008000 */
[----:B--2---:R-:W2:Y:S02]  /*7830*/  FENCE.VIEW.ASYNC.S ;  /* 0x00000000000073c6 */ /* 0x004ea40000000000 */
[----:B--2---:R-:W-:Y:S06]  /*7840*/  BAR.SYNC.DEFER_BLOCKING 0x1, 0x80 ;  /* 0x0042000000007b1d */ /* 0x004fec0000010000 */
[----:B------:R-:W-:Y:S05]  /*7850*/  @P0 BRA `(.L_x_110) ;  /* 0x00000000002c0947 */ /* 0x000fea0003800000 */
[----:B------:R-:W2:Y:S01]  /*7860*/  LDCU.64 UR6, c[0x0][0x348] ;  /* 0x00006900ff0677ac */ /* 0x000ea20008000a00 */
[----:B------:R-:W-:Y:S02]  /*7870*/  R2UR UR42, R67 ;  /* 0x00000000432a72ca */ /* 0x000fe400000e0000 */
[----:B------:R-:W-:Y:S01]  /*7880*/  R2UR UR43, R66 ;  /* 0x00000000422b72ca */ /* 0x000fe200000e0000 */
[----:B------:R-:W-:Y:S01]  /*7890*/  ULEA UR5, UR50, UR49, 0xc ;  /* 0x0000003132057291 */ /* 0x000fe2000f8e60ff */
[----:B------:R-:W-:Y:S02]  /*78a0*/  R2UR UR44, R64 ;  /* 0x00000000402c72ca */ /* 0x000fe400000e0000 */
[----:B------:R-:W-:Y:S01]  /*78b0*/  R2UR UR45, R65 ;  /* 0x00000000412d72ca */ /* 0x000fe200000e0000 */
[----:B------:R-:W-:Y:S02]  /*78c0*/  UIADD3 UR40, UPT, UPT, UR5, 0x400, URZ ;  /* 0x0000040005287890 */ /* 0x000fe4000fffe0ff */
[----:B--2---:R-:W-:Y:S04]  /*78d0*/  UIADD3 UR4, UP0, UPT, UR6, 0x780, URZ ;  /* 0x0000078006047890 */ /* 0x004fe8000ff1e0ff */
[----:B------:R-:W-:Y:S09]  /*78e0*/  UIADD3.X UR5, UPT, UPT, URZ, UR7, URZ, UP0, !UPT ;  /* 0x00000007ff057290 */ /* 0x000ff200087fe4ff */
[----:B------:R2:W-:Y:S02]  /*78f0*/  UTMASTG.5D.IM2COL [UR40], [UR4] ;  /* 0x00000028040073b5 */ /* 0x0005e40008060000 */
[----:B--2---:R0:W-:Y:S02]  /*7900*/  UTMACMDFLUSH ;  /* 0x00000000000079b7 */ /* 0x0041e40000000000 */
.L_x_110:
[----:B------:R-:W-:Y:S05]  /*7910*/  BSYNC.RECONVERGENT B0 ;  /* 0x0000000000007941 */ /* 0x000fea0003800200 */
.L_x_109:
[----:B------:R-:W-:Y:S01]  /*7920*/  UIADD3 UR42, UPT, UPT, UR50, 0x1, URZ ;  /* 0x00000001322a7890 */ /* 0x000fe2000fffe0ff */
[----:B------:R-:W-:Y:S03]  /*7930*/  BSSY.RECONVERGENT B0, `(.L_x_111) ;  /* 0x0000005000007945 */ /* 0x000fe60003800200 */
[----:B------:R-:W-:Y:S04]  /*7940*/  UISETP.NE.AND UP0, UPT, UR42, 0x3, UPT ;  /* 0x000000032a00788c */ /* 0x000fe8000bf05270 */
[----:B------:R-:W-:Y:S01]  /*7950*/  USEL UR40, UR42, URZ, UP0 ;  /* 0x000000ff2a287287 */ /* 0x000fe20008000000 */
[----:B------:R-:W-:Y:S11]  /*7960*/  @P0 BRA `(.L_x_112) ;  /* 0x0000000000040947 */ /* 0x000ff60003800000 */
[----:B------:R-:W-:Y:S04]  /*7970*/  DEPBAR.LE SB0, 0x1 ;  /* 0x000080400000791a */ /* 0x000fe80000000000 */
.L_x_112:
[----:B------:R-:W-:Y:S05]  /*7980*/  BSYNC.RECONVERGENT B0 ;  /* 0x0000000000007941 */ /* 0x000fea0003800200 */
.L_x_111:
[----:B------:R-:W-:Y:S01]  /*7990*/  BAR.SYNC.DEFER_BLOCKING 0x1, 0x80 ;  /* 0x0042000000007b1d */ /* 0x000fe20000010000 */
[----:B------:R-:W-:Y:S01]  /*79a0*/  ISETP.NE.AND P1, PT, R69, RZ, PT ;  /* 0x000000ff4500720c */ /* 0x000fe20003f25270 */
[----:B------:R-:W-:Y:S01]  /*79b0*/  UISETP.NE.AND UP0, UPT, UR52, URZ, UPT ;  /* 0x000000ff3400728c */ /* 0x000fe2000bf05270 */
[----:B------:R-:W-:Y:S11]  /*79c0*/  LEA R3, R72, UR49, 0x3 ;  /* 0x0000003148037c11 */ /* 0x000ff6000f8e18ff */
[----:B------:R-:W-:Y:S01]  /*79d0*/  @P1 SHF.L.U32 R4, R71, 0x1f, RZ ;  /* 0x0000001f47041819 */ /* 0x000fe200000006ff */
[----:B------:R-:W-:Y:S06]  /*79e0*/  BRA.U !UP0, `(.L_x_113) ;  /* 0x0000000108287547 */ /* 0x000fec000b800000 */
[----:B-1----:R-:W1:Y:S01]  /*79f0*/  S2R R0, SR_CgaCtaId ;  /* 0x0000000000007919 */ /* 0x002e620000008800 */
[----:B------:R-:W-:Y:S05]  /*7a00*/  IMAD.U32 R2, RZ, RZ, UR53 ;  /* 0x00000035ff027e24 */ /* 0x000fea000f8e00ff */
[C---:B------:R-:W-:Y:S01]  /*7a10*/  @P1 LEA R5, R2.reuse, UR49, 0x3 ;  /* 0x0000003102051c11 */ /* 0x040fe2000f8e18ff */
[----:B------:R-:W-:Y:S04]  /*7a20*/  VIADD R2, R2, 0x1 ;  /* 0x0000000102027836 */ /* 0x000fe80000000000 */
[----:B------:R-:W-:Y:S01]  /*7a30*/  @P1 VIADD R5, R5, 0x1b8 ;  /* 0x000001b805051836 */ /* 0x000fe20000000000 */
[C---:B------:R-:W-:Y:S04]  /*7a40*/  ISETP.NE.AND P0, PT, R2.reuse, 0x3, PT ;  /* 0x000000030200780c */ /* 0x040fe80003f05270 */
[----:B------:R-:W-:Y:S04]  /*7a50*/  SEL R2, R2, RZ, P0 ;  /* 0x000000ff02027207 */ /* 0x000fe80000000000 */
[----:B------:R-:W-:Y:S02]  /*7a60*/  R2UR UR53, R2 ;  /* 0x00000000023572ca */ /* 0x000fe400000e0000 */
[----:B-1----:R-:W-:Y:S04]  /*7a70*/  @P1 PRMT R0, R0, 0x654, R5 ;  /* 0x0000065400001816 */ /* 0x002fe80000000005 */
[----:B------:R2:W-:Y:S09]  /*7a80*/  @P1 SYNCS.ARRIVE.TRANS64.RED.A1T0 RZ, [R0+URZ], RZ ;  /* 0x000000ff00ff19a7 */ /* 0x0005f200081004ff */
.L_x_113:
[----:B------:R-:W3:Y:S01]  /*7a90*/  @P1 SYNCS.PHASECHK.TRANS64.TRYWAIT P0, [R3+URZ+0x1a0], R4 ;  /* 0x0001a004030015a7 */ /* 0x000ee200080011ff */
[----:B------:R-:W-:Y:S01]  /*7aa0*/  BSSY B1, `(.L_x_114) ;  /* 0x0000013000017945 */ /* 0x000fe20003800000 */
[----:B---3--:R-:W-:Y:S03]  /*7ab0*/  @P1 SEL R73, RZ, 0x1, !P0 ;  /* 0x00000001ff491807 */ /* 0x008fe60004000000 */
[----:B------:R-:W-:Y:S05]  /*7ac0*/  @!P1 BRA `(.L_x_115) ;  /* 0x0000000000409947 */ /* 0x000fea0003800000 */
[----:B------:R-:W-:Y:S01]  /*7ad0*/  ISETP.NE.AND P1, PT, R74, RZ, PT ;  /* 0x000000ff4a00720c */ /* 0x000fe20003f25270 */
[----:B------:R-:W-:Y:S01]  /*7ae0*/  BSSY B0, `(.L_x_116) ;  /* 0x0000009000007945 */ /* 0x000fe20003800000 */
[----:B------:R-:W-:Y:S11]  /*7af0*/  ISETP.NE.AND P0, PT, R73, RZ, PT ;  /* 0x000000ff4900720c */ /* 0x000ff60003f05270 */
[----:B------:R-:W-:Y:S05]  /*7b00*/  @P1 IMAD R2, R72, 0x800, R49 ;  /* 0x0000080048021824 */ /* 0x000fea00078e0231 */
[----:B------:R-:W-:Y:S05]  /*7b10*/  @P1 LEA R2, R2, UR49, 0x1 ;  /* 0x0000003102021c11 */ /* 0x000fea000f8e08ff */
[----:B-12---:R-:W-:Y:S01]  /*7b20*/  @P1 IMAD.IADD R0, R70, 0x1, R2 ;  /* 0x0000000146001824 */ /* 0x006fe200078e0202 */
[----:B------:R-:W-:Y:S06]  /*7b30*/  @P0 BRA `(.L_x_117) ;  /* 0x00000000000c0947 */ /* 0x000fec0003800000 */
[----:B------:R-:W-:Y:S04]  /*7b40*/  SHF.L.U32 R71, R71, 0x1f, RZ ;  /* 0x0000001f47477819 */ /* 0x000fe800000006ff */
[----:B------:R-:W1:Y:S02]  /*7b50*/  SYNCS.PHASECHK.TRANS64.TRYWAIT P0, [R3+URZ+0x1a0], R71 ;  /* 0x0001a047030075a7 */ /* 0x000e6400080011ff */
[----:B-1----:R-:W-:Y:S05]  /*7b60*/  @!P0 BRA `(.L_x_118) ;  /* 0x0000001c00088947 */ /* 0x002fea0003800000 */
.L_x_117:
[----:B------:R-:W-:Y:S05]  /*7b70*/  BSYNC B0 ;  /* 0x0000000000007941 */ /* 0x000fea0003800000 */
.L_x_116:
[----:B------:R-:W-:Y:S11]  /*7b80*/  ISETP.NE.AND P0, PT, R74, RZ, PT ;  /* 0x000000ff4a00720c */ /* 0x000ff60003f05270 */
[----:B------:R-:W-:Y:S02]  /*7b90*/  @!UPT UIADD3 URZ, UPT, UPT, URZ, URZ, URZ ;  /* 0x000000fffffff290 */ /* 0x000fe4000fffe0ff */
[----:B------:R-:W-:Y:S05]  /*7ba0*/  @P0 WARPSYNC.ALL ;  /* 0x0000000000000948 */ /* 0x000fea0003800000 */
[----:B------:R3:W4:Y:S04]  /*7bb0*/  @P0 LDSM.16.M88.4 R28, [R2+0x400] ;  /* 0x00040000021c083b */ /* 0x0007280000000200 */
[----:B------:R3:W2:Y:S02]  /*7bc0*/  @P0 LDSM.16.M88.4 R36, [R0+0x400] ;  /* 0x000400000024083b */ /* 0x0006a40000000200 */
.L_x_115:
[----:B------:R-:W-:Y:S05]  /*7bd0*/  BSYNC B1 ;  /* 0x0000000000017941 */ /* 0x000fea0003800000 */
.L_x_114:
[----:B-123--:R-:W-:Y:S05]  /*7be0*/  VIADD R0, R25, 0x20 ;  /* 0x0000002019007836 */ /* 0x00efea0000000000 */
[----:B------:R-:W-:Y:S04]  /*7bf0*/  SHF.R.U32.HI R0, RZ, 0x15, R0 ;  /* 0x00000015ff007819 */ /* 0x000fe80000011600 */
[----:B------:R-:W-:Y:S11]  /*7c00*/  LOP3.LUT P0, RZ, R0, 0x3, R52, 0x48, !PT ;  /* 0x0000000300ff7812 */ /* 0x000ff60007804834 */
[----:B------:R-:W-:Y:S02]  /*7c10*/  @!UPT UIADD3 URZ, UPT, UPT, URZ, URZ, URZ ;  /* 0x000000fffffff290 */ /* 0x000fe4000fffe0ff */
[----:B------:R-:W-:Y:S05]  /*7c20*/  @!P0 BRA `(.L_x_119) ;  /* 0x0000000000408947 */ /* 0x000fea0003800000 */
[----:B------:R-:W1:Y:S01]  /*7c30*/  LDCU.64 UR8, c[0x4][0x70] ;  /* 0x01000e00ff0877ac */ /* 0x000e620008000a00 */
[----:B------:R-:W-:Y:S01]  /*7c40*/  MOV R3, 0x0 ;  /* 0x0000000000037802 */ /* 0x000fe20000000f00 */
[----:B------:R-:W-:Y:S02]  /*7c50*/  HFMA2 R12, -RZ, RZ, 0, 5.9604644775390625e-08 ;  /* 0x00000001ff0c7431 */ /* 0x000fe400000001ff */
[----:B------:R-:W-:Y:S02]  /*7c60*/  IMAD.MOV.U32 R8, RZ, RZ, 0x192 ;  /* 0x00000192ff087424 */ /* 0x000fe400078e00ff */
[----:B------:R-:W-:Y:S01]  /*7c70*/  IMAD.MOV.U32 R13, RZ, RZ, RZ ;  /* 0x000000ffff0d7224 */ /* 0x000fe200078e00ff */
[----:B------:R-:W2:Y:S01]  /*7c80*/  LDCU.64 UR6, c[0x4][0x78] ;  /* 0x01000f00ff0677ac */ /* 0x000ea20008000a00 */
[----:B------:R-:W3:Y:S01]  /*7c90*/  LDC.64 R2, c[0x4][R3] ;  /* 0x0100000003027b82 */ /* 0x000ee20000000a00 */
[----:B------:R-:W5:Y:S01]  /*7ca0*/  LDCU.64 UR4, c[0x4][0x10] ;  /* 0x01000200ff0477ac */ /* 0x000f620008000a00 */
[----:B-1----:R-:W-:Y:S01]  /*7cb0*/  MOV R5, UR9 ;  /* 0x0000000900057c02 */ /* 0x002fe20008000f00 */
[----:B------:R-:W-:Y:S01]  /*7cc0*/  IMAD.U32 R4, RZ, RZ, UR8 ;  /* 0x00000008ff047e24 */ /* 0x000fe2000f8e00ff */
[----:B--2---:R-:W-:Y:S01]  /*7cd0*/  MOV R7, UR7 ;  /* 0x0000000700077c02 */ /* 0x004fe20008000f00 */
[----:B------:R-:W-:Y:S01]  /*7ce0*/  IMAD.U32 R6, RZ, RZ, UR6 ;  /* 0x00000006ff067e24 */ /* 0x000fe2000f8e00ff */
[----:B-----5:R-:W-:Y:S01]  /*7cf0*/  MOV R11, UR5 ;  /* 0x00000005000b7c02 */ /* 0x020fe20008000f00 */
[----:B------:R-:W-:Y:S02]  /*7d00*/  IMAD.U32 R10, RZ, RZ, UR4 ;  /* 0x00000004ff0a7e24 */ /* 0x000fe4000f8e00ff */
[----:B------:R-:W-:Y:S07]  /*7d10*/  LEPC R20, `(.L_x_119) ;  /* 0x000000001014794e */ /* 0x000fee0000000000 */
[----:B---34-:R-:W-:Y:S05]  /*7d20*/  CALL.ABS.NOINC R2 ;  /* 0x0000000002007343 */ /* 0x018fea0003c00000 */
.L_x_119:
[----:B------:R-:W-:Y:S01]  /*7d30*/  ISETP.NE.AND P1, PT, R50, RZ, PT ;  /* 0x000000ff3200720c */ /* 0x000fe20003f25270 */
[----:B------:R-:W-:Y:S05]  /*7d40*/  WARPSYNC.ALL ;  /* 0x0000000000007948 */ /* 0x000fea0003800000 */
[----:B------:R-:W-:Y:S01]  /*7d50*/  R2UR UR4, R25 ;  /* 0x00000000190472ca */ /* 0x000fe200000e0000 */
[----:B------:R-:W1:Y:S01]  /*7d60*/  S2UR UR5, SR_CgaCtaId ;  /* 0x00000000000579c3 */ /* 0x000e620000008800 */
[C---:B----4-:R-:W-:Y:S01]  /*7d70*/  SHF.L.U32 R20, R28.reuse, 0x10, RZ ;  /* 0x000000101c147819 */ /* 0x050fe200000006ff */
[----:B------:R-:W-:Y:S01]  /*7d80*/  BSSY.RECONVERGENT B0, `(.L_x_120) ;  /* 0x0000058000007945 */ /* 0x000fe20003800200 */
[----:B------:R-:W-:Y:S02]  /*7d90*/  LOP3.LUT R21, R28, 0xffff0000, RZ, 0xc0, !PT ;  /* 0xffff00001c157812 */ /* 0x000fe400078ec0ff */
[----:B------:R-:W-:Y:S02]  /*7da0*/  SHF.L.U32 R25, R29, 0x10, RZ ;  /* 0x000000101d197819 */ /* 0x000fe400000006ff */
[----:B------:R-:W-:Y:S02]  /*7db0*/  SHF.L.U32 R28, R30, 0x10, RZ ;  /* 0x000000101e1c7819 */ /* 0x000fe400000006ff */
[C---:B------:R-:W-:Y:S02]  /*7dc0*/  SHF.L.U32 R32, R36.reuse, 0x10, RZ ;  /* 0x0000001024207819 */ /* 0x040fe400000006ff */
[----:B------:R-:W-:Y:S01]  /*7dd0*/  LOP3.LUT R33, R36, 0xffff0000, RZ, 0xc0, !PT ;  /* 0xffff000024217812 */ /* 0x000fe200078ec0ff */
[----:B------:R-:W2:Y:S01]  /*7de0*/  LDTM.16dp256bit.x4 R4, tmem[UR4+0x20] ;  /* 0x00002004000479ee */ /* 0x000ea20008120000 */
[----:B------:R-:W-:Y:S01]  /*7df0*/  R2UR UR4, R27 ;  /* 0x000000001b0472ca */ /* 0x000fe200000e0000 */
[----:B------:R-:W-:Y:S01]  /*7e00*/  NOP ;  /* 0x0000000000007918 */ /* 0x000fe20000000000 */
[----:B------:R-:W-:Y:S02]  /*7e10*/  LOP3.LUT R27, R29, 0xffff0000, RZ, 0xc0, !PT ;  /* 0xffff00001d1b7812 */ /* 0x000fe400078ec0ff */
[----:B------:R-:W-:Y:S02]  /*7e20*/  LOP3.LUT R29, R30, 0xffff0000, RZ, 0xc0, !PT ;  /* 0xffff00001e1d7812 */ /* 0x000fe400078ec0ff */
[C---:B------:R-:W-:Y:S02]  /*7e30*/  SHF.L.U32 R30, R31.reuse, 0x10, RZ ;  /* 0x000000101f1e7819 */ /* 0x040fe400000006ff */
[----:B------:R-:W-:Y:S02]  /*7e40*/  LOP3.LUT R31, R31, 0xffff0000, RZ, 0xc0, !PT ;  /* 0xffff00001f1f7812 */ /* 0x000fe400078ec0ff */
[C---:B------:R-:W-:Y:S02]  /*7e50*/  SHF.L.U32 R34, R37.reuse, 0x10, RZ ;  /* 0x0000001025227819 */ /* 0x040fe400000006ff */
[----:B------:R-:W-:Y:S01]  /*7e60*/  LOP3.LUT R35, R37, 0xffff0000, RZ, 0xc0, !PT ;  /* 0xffff000025237812 */ /* 0x000fe200078ec0ff */
[----:B------:R-:W-:Y:S01]  /*7e70*/  UIADD3 UR4, UPT, UPT, UR4, 0x200, URZ ;  /* 0x0000020004047890 */ /* 0x000fe2000fffe0ff */
[C---:B------:R-:W-:Y:S02]  /*7e80*/  SHF.L.U32 R36, R38.reuse, 0x10, RZ ;  /* 0x0000001026247819 */ /* 0x040fe400000006ff */
[----:B------:R-:W-:Y:S02]  /*7e90*/  LOP3.LUT R37, R38, 0xffff0000, RZ, 0xc0, !PT ;  /* 0xffff000026257812 */ /* 0x000fe400078ec0ff */
[C---:B------:R-:W-:Y:S02]  /*7ea0*/  SHF.L.U32 R38, R39.reuse, 0x10, RZ ;  /* 0x0000001027267819 */ /* 0x040fe400000006ff */
[----:B------:R-:W-:Y:S01]  /*7eb0*/  LOP3.LUT R39, R39, 0xffff0000, RZ, 0xc0, !PT ;  /* 0xffff000027277812 */ /* 0x000fe200078ec0ff */
[C---:B--2---:R-:W-:Y:S01]  /*7ec0*/  FMUL R4, R24.reuse, R4 ;  /* 0x0000000418047220 */ /* 0x044fe20000400000 */
[----:B-1----:R-:W-:Y:S01]  /*7ed0*/  UPRMT UR4, UR5, 0x654, UR4 ;  /* 0x0000065405047896 */ /* 0x002fe20008000004 */
[C---:B------:R-:W-:Y:S01]  /*7ee0*/  FMUL R5, R24.reuse, R5 ;  /* 0x0000000518057220 */ /* 0x040fe20000400000 */
[----:B------:R-:W-:Y:S01]  /*7ef0*/  FMUL R6, R24, R6 ;  /* 0x0000000618067220 */ /* 0x000fe20000400000 */
[----:B------:R-:W-:Y:S01]  /*7f00*/  FFMA R4, R26, R20, R4 ;  /* 0x000000141a047223 */ /* 0x000fe20000000004 */
[----:B------:R-:W-:Y:S01]  /*7f10*/  FMUL R7, R24, R7 ;  /* 0x0000000718077220 */ /* 0x000fe20000400000 */
[C---:B------:R-:W-:Y:S01]  /*7f20*/  FFMA R5, R26.reuse, R21, R5 ;  /* 0x000000151a057223 */ /* 0x040fe20000000005 */
[----:B------:R-:W-:Y:S01]  /*7f30*/  FFMA R6, R26, R25, R6 ;  /* 0x000000191a067223 */ /* 0x000fe20000000006 */
[----:B------:R-:W-:Y:S01]  /*7f40*/  FMUL R8, R24, R8 ;  /* 0x0000000818087220 */ /* 0x000fe20000400000 */
[----:B------:R-:W-:Y:S01]  /*7f50*/  FFMA R7, R26, R27, R7 ;  /* 0x0000001b1a077223 */ /* 0x000fe20000000007 */
[----:B------:R-:W-:Y:S01]  /*7f60*/  FMUL R9, R24, R9 ;  /* 0x0000000918097220 */ /* 0x000fe20000400000 */
[----:B------:R-:W-:Y:S01]  /*7f70*/  F2FP.BF16.F32.PACK_AB R4, R5, R4 ;  /* 0x000000040504723e */ /* 0x000fe200000010ff */
[----:B------:R-:W-:Y:S01]  /*7f80*/  SYNCS.ARRIVE.TRANS64.RED.A1T0 RZ, [UR4], RZ ;  /* 0x000000ffffff79a7 */ /* 0x000fe20008100404 */
[C---:B------:R-:W-:Y:S01]  /*7f90*/  FFMA R8, R26.reuse, R28, R8 ;  /* 0x0000001c1a087223 */ /* 0x040fe20000000008 */
[----:B------:R-:W-:Y:S01]  /*7fa0*/  F2FP.BF16.F32.PACK_AB R5, R7, R6 ;  /* 0x000000060705723e */ /* 0x000fe200000010ff */
[----:B------:R-:W-:Y:S01]  /*7fb0*/  FFMA R9, R26, R29, R9 ;  /* 0x0000001d1a097223 */ /* 0x000fe20000000009 */
[C---:B------:R-:W-:Y:S01]  /*7fc0*/  FMUL R10, R24.reuse, R10 ;  /* 0x0000000a180a7220 */ /* 0x040fe20000400000 */
[C---:B------:R-:W-:Y:S01]  /*7fd0*/  FMUL R11, R24.reuse, R11 ;  /* 0x0000000b180b7220 */ /* 0x040fe20000400000 */
[C---:B------:R-:W-:Y:S01]  /*7fe0*/  FMUL R0, R24.reuse, R12 ;  /* 0x0000000c18007220 */ /* 0x040fe20000400000 */
[----:B------:R-:W-:Y:S01]  /*7ff0*/  FMUL R2, R24, R13 ;  /* 0x0000000d18027220 */ /* 0x000fe20000400000 */
[----:B------:R-:W-:Y:S01]  /*8000*/  FFMA R10, R26, R30, R10 ;  /* 0x0000001e1a0a7223 */ /* 0x000fe2000000000a */
[----:B------:R-:W-:Y:S01]  /*8010*/  FMUL R3, R24, R14 ;  /* 0x0000000e18037220 */ /* 0x000fe20000400000 */
[----:B------:R-:W-:Y:S01]  /*8020*/  F2FP.BF16.F32.PACK_AB R6, R9, R8 ;  /* 0x000000080906723e */ /* 0x000fe200000010ff */
[----:B------:R-:W-:Y:S01]  /*8030*/  FFMA R11, R26, R31, R11 ;  /* 0x0000001f1a0b7223 */ /* 0x000fe2000000000b */
[C---:B------:R-:W-:Y:S01]  /*8040*/  FMUL R15, R24.reuse, R15 ;  /* 0x0000000f180f7220 */ /* 0x040fe20000400000 */
[----:B------:R-:W-:Y:S01]  /*8050*/  FMUL R12, R24, R16 ;  /* 0x00000010180c7220 */ /* 0x000fe20000400000 */
[----:B------:R-:W-:Y:S01]  /*8060*/  FFMA R0, R26, R32, R0 ;  /* 0x000000201a007223 */ /* 0x000fe20000000000 */
[----:B------:R-:W-:Y:S01]  /*8070*/  MOV R8, UR40 ;  /* 0x0000002800087c02 */ /* 0x000fe20008000f00 */
[----:B------:R-:W-:Y:S01]  /*8080*/  FMUL R13, R24, R17 ;  /* 0x00000011180d7220 */ /* 0x000fe20000400000 */
[----:B------:R-:W-:Y:S01]  /*8090*/  FFMA R2, R26, R33, R2 ;  /* 0x000000211a027223 */ /* 0x000fe20000000002 */
[----:B------:R-:W-:Y:S01]  /*80a0*/  FMUL R14, R24, R18 ;  /* 0x00000012180e7220 */ /* 0x000fe20000400000 */
[C---:B------:R-:W-:Y:S01]  /*80b0*/  FFMA R3, R26.reuse, R34, R3 ;  /* 0x000000221a037223 */ /* 0x040fe20000000003 */
[----:B------:R-:W-:Y:S01]  /*80c0*/  FFMA R15, R26, R35, R15 ;  /* 0x000000231a0f7223 */ /* 0x000fe2000000000f */
[----:B------:R-:W-:Y:S01]  /*80d0*/  FMUL R19, R24, R19 ;  /* 0x0000001318137220 */ /* 0x000fe20000400000 */
[----:B------:R-:W-:Y:S01]  /*80e0*/  FFMA R12, R26, R36, R12 ;  /* 0x000000241a0c7223 */ /* 0x000fe2000000000c */
[----:B------:R-:W-:Y:S01]  /*80f0*/  LEA R8, R8, R49, 0xb ;  /* 0x0000003108087211 */ /* 0x000fe200078e58ff */
        /* <DEDUP_REMOVED lines=24> */
[----:B------:R-:W-:Y:S01]  /*8280*/  R2UR UR12, R64 ;  /* 0x00000000400c72ca */ /* 0x000fe200000e0000 */
[----:B------:R-:W-:Y:S01]  /*8290*/  UIADD3 UR9, UPT, UPT, UR41, 0x20, URZ ;  /* 0x0000002029097890 */ /* 0x000fe2000fffe0ff */
[----:B------:R-:W-:Y:S01]  /*82a0*/  R2UR UR13, R65 ;  /* 0x00000000410d72ca */ /* 0x000fe200000e0000 */
[----:B------:R-:W-:Y:S02]  /*82b0*/  UIADD3 UR8, UPT, UPT, UR5, 0x400, URZ ;  /* 0x0000040005087890 */ /* 0x000fe4000fffe0ff */
[----:B--2---:R-:W-:Y:S04]  /*82c0*/  UIADD3 UR4, UP0, UPT, UR6, 0x780, URZ ;  /* 0x0000078006047890 */ /* 0x004fe8000ff1e0ff */
[----:B------:R-:W-:Y:S09]  /*82d0*/  UIADD3.X UR5, UPT, UPT, URZ, UR7, URZ, UP0, !UPT ;  /* 0x00000007ff057290 */ /* 0x000ff200087fe4ff */
[----:B------:R2:W-:Y:S02]  /*82e0*/  UTMASTG.5D.IM2COL [UR8], [UR4] ;  /* 0x00000008040073b5 */ /* 0x0005e40008060000 */
[----:B--2---:R0:W-:Y:S02]  /*82f0*/  UTMACMDFLUSH ;  /* 0x00000000000079b7 */ /* 0x0041e40000000000 */
.L_x_121:
[----:B------:R-:W-:Y:S05]  /*8300*/  BSYNC.RECONVERGENT B0 ;  /* 0x0000000000007941 */ /* 0x000fea0003800200 */
.L_x_120:
[----:B------:R-:W-:Y:S01]  /*8310*/  UIADD3 UR4, UPT, UPT, UR40, 0x1, URZ ;  /* 0x0000000128047890 */ /* 0x000fe2000fffe0ff */
[----:B------:R-:W-:Y:S03]  /*8320*/  BSSY.RECONVERGENT B0, `(.L_x_122) ;  /* 0x0000008000007945 */ /* 0x000fe60003800200 */
[----:B------:R-:W-:Y:S04]  /*8330*/  UISETP.NE.AND UP0, UPT, UR4, 0x3, UPT ;  /* 0x000000030400788c */ /* 0x000fe8000bf05270 */
[----:B------:R-:W-:Y:S02]  /*8340*/  UISETP.EQ.XOR UP1, UPT, UR42, 0x3, !UP0 ;  /* 0x000000032a00788c */ /* 0x000fe4000c722a70 */
[----:B------:R-:W-:Y:S04]  /*8350*/  USEL UR50, UR4, URZ, UP0 ;  /* 0x000000ff04327287 */ /* 0x000fe80008000000 */
[----:B------:R-:W-:Y:S01]  /*8360*/  PLOP3.LUT P0, PT, PT, PT, UP1, 0x80, 0x8 ;  /* 0x000000000008781c */ /* 0x000fe20003f0f018 */
[----:B------:R-:W-:Y:S01]  /*8370*/  @!UPT UIADD3 URZ, UPT, UPT, URZ, URZ, URZ ;  /* 0x000000fffffff290 */ /* 0x000fe2000fffe0ff */
[----:B------:R-:W-:Y:S11]  /*8380*/  @P1 BRA `(.L_x_123) ;  /* 0x0000000000041947 */ /* 0x000ff60003800000 */
[----:B------:R-:W-:Y:S04]  /*8390*/  DEPBAR.LE SB0, 0x1 ;  /* 0x000080400000791a */ /* 0x000fe80000000000 */
.L_x_123:
[----:B------:R-:W-:Y:S05]  /*83a0*/  BSYNC.RECONVERGENT B0 ;  /* 0x0000000000007941 */ /* 0x000fea0003800200 */
.L_x_122:
[----:B------:R-:W-:Y:S01]  /*83b0*/  BAR.SYNC.DEFER_BLOCKING 0x1, 0x80 ;  /* 0x0042000000007b1d */ /* 0x000fe20000010000 */
[----:B------:R-:W-:Y:S01]  /*83c0*/  SEL R0, RZ, 0x1, !P0 ;  /* 0x00000001ff007807 */ /* 0x000fe20004000000 */
[----:B------:R-:W-:Y:S01]  /*83d0*/  UISETP.NE.AND UP0, UPT, UR52, -0x2, UPT ;  /* 0xfffffffe3400788c */ /* 0x000fe2000bf05270 */
[----:B------:R-:W-:Y:S02]  /*83e0*/  VIADD R22, R22, 0x1 ;  /* 0x0000000116167836 */ /* 0x000fe40000000000 */
[----:B------:R-:W-:Y:S06]  /*83f0*/  LOP3.LUT R48, R48, R0, RZ, 0x3c, !PT ;  /* 0x0000000030307212 */ /* 0x000fec00078e3cff */
[----:B------:R-:W-:Y:S05]  /*8400*/  BRA.U !UP0, `(.L_x_124) ;  /* 0x00000001082c7547 */ /* 0x000fea000b800000 */
[----:B------:R-:W-:Y:S01]  /*8410*/  ISETP.NE.AND P1, PT, R69, RZ, PT ;  /* 0x000000ff4500720c */ /* 0x000fe20003f25270 */
[----:B------:R-:W2:Y:S01]  /*8420*/  S2R R0, SR_CgaCtaId ;  /* 0x0000000000007919 */ /* 0x000ea20000008800 */
[----:B------:R-:W-:Y:S11]  /*8430*/  IMAD.U32 R2, RZ, RZ, UR53 ;  /* 0x00000035ff027e24 */ /* 0x000ff6000f8e00ff */
[C---:B------:R-:W-:Y:S01]  /*8440*/  @P1 LEA R3, R2.reuse, UR49, 0x3 ;  /* 0x0000003102031c11 */ /* 0x040fe2000f8e18ff */
[----:B------:R-:W-:Y:S04]  /*8450*/  VIADD R2, R2, 0x1 ;  /* 0x0000000102027836 */ /* 0x000fe80000000000 */
[----:B------:R-:W-:Y:S01]  /*8460*/  @P1 VIADD R3, R3, 0x1b8 ;  /* 0x000001b803031836 */ /* 0x000fe20000000000 */
[C---:B------:R-:W-:Y:S04]  /*8470*/  ISETP.NE.AND P0, PT, R2.reuse, 0x3, PT ;  /* 0x000000030200780c */ /* 0x040fe80003f05270 */
[----:B------:R-:W-:Y:S04]  /*8480*/  SEL R2, R2, RZ, P0 ;  /* 0x000000ff02027207 */ /* 0x000fe80000000000 */
[----:B------:R-:W-:Y:S02]  /*8490*/  R2UR UR53, R2 ;  /* 0x00000000023572ca */ /* 0x000fe400000e0000 */
[----:B--2---:R-:W-:Y:S04]  /*84a0*/  @P1 PRMT R0, R0, 0x654, R3 ;  /* 0x0000065400001816 */ /* 0x004fe80000000003 */
[----:B------:R2:W-:Y:S09]  /*84b0*/  @P1 SYNCS.ARRIVE.TRANS64.RED.A1T0 RZ, [R0+URZ], RZ ;  /* 0x000000ff00ff19a7 */ /* 0x0005f200081004ff */
.L_x_124:
[----:B------:R-:W-:Y:S01]  /*84c0*/  R2UR UR5, R44 ;  /* 0x000000002c0572ca */ /* 0x000fe200000e0000 */
[----:B------:R-:W-:Y:S01]  /*84d0*/  UISETP.NE.AND UP0, UPT, UR60, URZ, UPT ;  /* 0x000000ff3c00728c */ /* 0x000fe2000bf05270 */
[----:B------:R-:W-:Y:S01]  /*84e0*/  R2UR UR4, R45 ;  /* 0x000000002d0472ca */ /* 0x000fe200000e0000 */
[----:B-1----:R-:W-:Y:S01]  /*84f0*/  IMAD.MOV.U32 R16, RZ, RZ, R62 ;  /* 0x000000ffff107224 */ /* 0x002fe200078e003e */
[----:B------:R-:W-:Y:S01]  /*8500*/  ISETP.NE.AND P0, PT, R22, 0x2, PT ;  /* 0x000000021600780c */ /* 0x000fe20003f05270 */
[----:B------:R-:W-:Y:S01]  /*8510*/  UIADD3 UR52, UPT, UPT, UR52, 0x2, URZ ;  /* 0x0000000234347890 */ /* 0x000fe2000fffe0ff */
[----:B------:R-:W-:Y:S02]  /*8520*/  LOP3.LUT R46, R46, 0x1, RZ, 0x3c, !PT ;  /* 0x000000012e2e7812 */ /* 0x000fe400078e3cff */
[----:B--2---:R-:W-:Y:S02]  /*8530*/  SEL R0, RZ, 0x1, P0 ;  /* 0x00000001ff007807 */ /* 0x004fe40000000000 */
[----:B------:R-:W-:Y:S02]  /*8540*/  SEL R22, R22, RZ, P0 ;  /* 0x000000ff16167207 */ /* 0x000fe40000000000 */
[----:B------:R-:W-:Y:S01]  /*8550*/  LOP3.LUT R47, R47, R0, RZ, 0x3c, !PT ;  /* 0x000000002f2f7212 */ /* 0x000fe200078e3cff */
[----:B------:R-:W-:Y:S02]  /*8560*/  UIADD3 UR22, UPT, UPT, UR36, UR5, URZ ;  /* 0x0000000524167290 */ /* 0x000fe4000fffe0ff */
[----:B------:R-:W-:Y:S01]  /*8570*/  UIADD3 UR51, UPT, UPT, UR37, UR4, URZ ;  /* 0x0000000425337290 */ /* 0x000fe2000fffe0ff */
[----:B------:R-:W-:Y:S11]  /*8580*/  BRA.U UP0, `(.L_x_125) ;  /* 0xffffffdd00107547 */ /* 0x000ff6000b83ffff */
[----:B------:R-:W-:-:S13]  /*8590*/  ISETP.NE.AND P1, PT, R61, RZ, PT ;  /* 0x000000ff3d00720c */ /* 0x000fda0003f25270 */
[----:B------:R-:W-:Y:S05]  /*85a0*/  @!P1 BRA `(.L_x_126) ;  /* 0x0000000000489947 */ /* 0x000fea0003800000 */
[----:B------:R-:W1:Y:S02]  /*85b0*/  LDCU.64 UR4, c[0x0][0x990] ;  /* 0x00013200ff0477ac */ /* 0x000e640008000a00 */
[----:B-1----:R-:W-:-:S04]  /*85c0*/  UISETP.NE.U32.AND UP0, UPT, UR4, URZ, UPT ;  /* 0x000000ff0400728c */ /* 0x002fc8000bf05070 */
[----:B------:R-:W-:-:S09]  /*85d0*/  UISETP.NE.AND.EX UP0, UPT, UR5, URZ, UPT, UP0 ;  /* 0x000000ff0500728c */ /* 0x000fd2000bf05300 */
[----:B------:R-:W-:Y:S05]  /*85e0*/  BRA.U UP0, `(.L_x_127) ;  /* 0x00000001000c7547 */ /* 0x000fea000b800000 */
[----:B------:R-:W-:-:S13]  /*85f0*/  FSETP.NEU.AND P0, PT, R26, RZ, PT ;  /* 0x000000ff1a00720b */ /* 0x000fda0003f0d000 */
[----:B------:R-:W-:Y:S05]  /*8600*/  @!P0 EXIT ;  /* 0x000000000000894d */ /* 0x000fea0003800000 */
[----:B------:R-:W-:Y:S05]  /*8610*/  BRA `(.L_x_126) ;  /* 0x00000000002c7947 */ /* 0x000fea0003800000 */
.L_x_127:
[----:B------:R-:W-:Y:S01]  /*8620*/  ISETP.NE.AND P0, PT, R68, RZ, PT ;  /* 0x000000ff4400720c */ /* 0x000fe20003f05270 */
[----:B------:R-:W-:-:S12]  /*8630*/  BSSY.RECONVERGENT B0, `(.L_x_126) ;  /* 0x0000009000007945 */ /* 0x000fd80003800200 */
[----:B------:R-:W-:Y:S05]  /*8640*/  @P0 BRA `(.L_x_128) ;  /* 0x0000000000140947 */ /* 0x000fea0003800000 */
[----:B------:R-:W1:Y:S02]  /*8650*/  LDCU.64 UR4, c[0x0][0x988] ;  /* 0x00013100ff0477ac */ /* 0x000e640008000a00 */
[----:B-1----:R-:W-:-:S04]  /*8660*/  ISETP.NE.U32.AND P0, PT, RZ, UR4, PT ;  /* 0x00000004ff007c0c */ /* 0x002fc8000bf05070 */
[----:B------:R-:W-:-:S13]  /*8670*/  ISETP.NE.AND.EX P0, PT, RZ, UR5, PT, P0 ;  /* 0x00000005ff007c0c */ /* 0x000fda000bf05300 */
[----:B------:R-:W-:Y:S05]  /*8680*/  @!P0 EXIT ;  /* 0x000000000000894d */ /* 0x000fea0003800000 */
[----:B------:R-:W-:Y:S05]  /*8690*/  BRA `(.L_x_129) ;  /* 0x0000000000087947 */ /* 0x000fea0003800000 */
.L_x_128:
[----:B------:R-:W-:-:S13]  /*86a0*/  FSETP.NEU.AND P0, PT, R26, RZ, PT ;  /* 0x000000ff1a00720b */ /* 0x000fda0003f0d000 */
[----:B------:R-:W-:Y:S05]  /*86b0*/  @!P0 EXIT ;  /* 0x000000000000894d */ /* 0x000fea0003800000 */
.L_x_129:
[----:B------:R-:W-:Y:S05]  /*86c0*/  BSYNC.RECONVERGENT B0 ;  /* 0x0000000000007941 */ /* 0x000fea0003800200 */
.L_x_126:
[----:B------:R-:W1:Y:S01]  /*86d0*/  S2UR UR5, SR_CgaCtaId ;  /* 0x00000000000579c3 */ /* 0x000e620000008800 */
[----:B------:R-:W-:Y:S01]  /*86e0*/  ULEA UR4, UR53, UR49, 0x3 ;  /* 0x0000003135047291 */ /* 0x000fe2000f8e18ff */
[----:B------:R-:W-:-:S04]  /*86f0*/  DEPBAR.LE SB0, 0x0 ;  /* 0x000080000000791a */ /* 0x000fc80000000000 */
[----:B------:R-:W-:-:S04]  /*8700*/  UIADD3 UR4, UPT, UPT, UR4, 0x1b8, URZ ;  /* 0x000001b804047890 */ /* 0x000fc8000fffe0ff */
[----:B-1----:R-:W-:-:S09]  /*8710*/  UPRMT UR4, UR5, 0x654, UR4 ;  /* 0x0000065405047896 */ /* 0x002fd20008000004 */
[----:B------:R-:W-:Y:S01]  /*8720*/  SYNCS.ARRIVE.TRANS64.RED.A1T0 RZ, [UR4], RZ ;  /* 0x000000ffffff79a7 */ /* 0x000fe20008100404 */
[----:B------:R-:W-:Y:S05]  /*8730*/  EXIT ;  /* 0x000000000000794d */ /* 0x000fea0003800000 */
.L_x_20:
[----:B------:R-:W-:Y:S07]  /*8740*/  MOV R0, UR9 ;  /* 0x0000000900007c02 */ /* 0x000fee0008000f00 */
.L_x_130:
[----:B--2---:R2:W3:Y:S02]  /*8750*/  SYNCS.PHASECHK.TRANS64.TRYWAIT P0, [R0+URZ+0xd0], R4 ;  /* 0x0000d004000075a7 */ /* 0x0044e400080011ff */
[----:B---3--:R-:W-:Y:S05]  /*8760*/  @!P0 NANOSLEEP.SYNCS 0x989680 ;  /* 0x009896800000895d */ /* 0x008fea0003900000 */
[----:B------:R-:W3:Y:S02]  /*8770*/  @!P0 SYNCS.PHASECHK.TRANS64 P0, [R0+URZ+0xd0], R4 ;  /* 0x0000d004000085a7 */ /* 0x000ee400080010ff */
[----:B---3--:R-:W-:Y:S05]  /*8780*/  @!P0 BRA `(.L_x_130) ;  /* 0xfffffffc00f08947 */ /* 0x008fea000383ffff */
[----:B------:R-:W-:Y:S05]  /*8790*/  BRA `(.L_x_19) ;  /* 0xffffff9000f07947 */ /* 0x000fea000383ffff */
.L_x_26:
[----:B------:R-:W-:Y:S07]  /*87a0*/  MOV R0, UR9 ;  /* 0x0000000900007c02 */ /* 0x000fee0008000f00 */
.L_x_131:
[----:B--2---:R2:W4:Y:S02]  /*87b0*/  SYNCS.PHASECHK.TRANS64.TRYWAIT P0, [R0+URZ+0xd0], R4 ;  /* 0x0000d004000075a7 */ /* 0x00452400080011ff */
[----:B----4-:R-:W-:Y:S05]  /*87c0*/  @!P0 NANOSLEEP.SYNCS 0x989680 ;  /* 0x009896800000895d */ /* 0x010fea0003900000 */
[----:B------:R-:W4:Y:S02]  /*87d0*/  @!P0 SYNCS.PHASECHK.TRANS64 P0, [R0+URZ+0xd0], R4 ;  /* 0x0000d004000085a7 */ /* 0x000f2400080010ff */
[----:B----4-:R-:W-:Y:S05]  /*87e0*/  @!P0 BRA `(.L_x_131) ;  /* 0xfffffffc00f08947 */ /* 0x010fea000383ffff */
[----:B------:R-:W-:Y:S05]  /*87f0*/  BRA `(.L_x_25) ;  /* 0xffffff98007c7947 */ /* 0x000fea000383ffff */
.L_x_30:
[----:B-1----:R-:W-:-:S07]  /*8800*/  MOV R0, UR36 ;  /* 0x0000002400007c02 */ /* 0x002fce0008000f00 */
.L_x_132:
[----:B-1----:R1:W2:Y:S02]  /*8810*/  SYNCS.PHASECHK.TRANS64.TRYWAIT P0, [R0+URZ+0x1e0], R3 ;  /* 0x0001e003000075a7 */ /* 0x0022a400080011ff */
[----:B--2---:R-:W-:Y:S05]  /*8820*/  @!P0 NANOSLEEP.SYNCS 0x989680 ;  /* 0x009896800000895d */ /* 0x004fea0003900000 */
[----:B------:R-:W2:Y:S02]  /*8830*/  @!P0 SYNCS.PHASECHK.TRANS64 P0, [R0+URZ+0x1e0], R3 ;  /* 0x0001e003000085a7 */ /* 0x000ea400080010ff */
[----:B--2---:R-:W-:Y:S05]  /*8840*/  @!P0 BRA `(.L_x_132) ;  /* 0xfffffffc00f08947 */ /* 0x004fea000383ffff */
[----:B------:R-:W-:Y:S05]  /*8850*/  BRA `(.L_x_133) ;  /* 0xffffff9c00487947 */ /* 0x000fea000383ffff */
.L_x_34:
[----:B------:R-:W-:-:S07]  /*8860*/  MOV R0, UR4 ;  /* 0x0000000400007c02 */ /* 0x000fce0008000f00 */
.L_x_134:
[----:B-1----:R1:W2:Y:S02]  /*8870*/  SYNCS.PHASECHK.TRANS64.TRYWAIT P0, [R0+URZ], R2 ;  /* 0x00000002000075a7 */ /* 0x0022a400080011ff */
[----:B--2---:R-:W-:Y:S05]  /*8880*/  @!P0 NANOSLEEP.SYNCS 0x989680 ;  /* 0x009896800000895d */ /* 0x004fea0003900000 */
[----:B------:R-:W2:Y:S02]  /*8890*/  @!P0 SYNCS.PHASECHK.TRANS64 P0, [R0+URZ], R2 ;  /* 0x00000002000085a7 */ /* 0x000ea400080010ff */
[----:B--2---:R-:W-:Y:S05]  /*88a0*/  @!P0 BRA `(.L_x_134) ;  /* 0xfffffffc00f08947 */ /* 0x004fea000383ffff */
[----:B------:R-:W-:Y:S05]  /*88b0*/  BRA `(.L_x_135) ;  /* 0xffffffa000e07947 */ /* 0x000fea000383ffff */
.L_x_35:
[----:B------:R-:W-:-:S07]  /*88c0*/  MOV R0, UR5 ;  /* 0x0000000500007c02 */ /* 0x000fce0008000f00 */
.L_x_136:
[----:B-1----:R1:W2:Y:S02]  /*88d0*/  SYNCS.PHASECHK.TRANS64.TRYWAIT P0, [R0+URZ], R2 ;  /* 0x00000002000075a7 */ /* 0x0022a400080011ff */
[----:B--2---:R-:W-:Y:S05]  /*88e0*/  @!P0 NANOSLEEP.SYNCS 0x989680 ;  /* 0x009896800000895d */ /* 0x004fea0003900000 */
[----:B------:R-:W2:Y:S02]  /*88f0*/  @!P0 SYNCS.PHASECHK.TRANS64 P0, [R0+URZ], R2 ;  /* 0x00000002000085a7 */ /* 0x000ea400080010ff */
[----:B--2---:R-:W-:Y:S05]  /*8900*/  @!P0 BRA `(.L_x_136) ;  /* 0xfffffffc00f08947 */ /* 0x004fea000383ffff */
[----:B------:R-:W-:Y:S05]  /*8910*/  BRA `(.L_x_137) ;  /* 0xffffffa000f07947 */ /* 0x000fea000383ffff */
.L_x_36:
[----:B------:R-:W-:-:S07]  /*8920*/  MOV R0, UR5 ;  /* 0x0000000500007c02 */ /* 0x000fce0008000f00 */
.L_x_138:
[----:B-1----:R1:W2:Y:S02]  /*8930*/  SYNCS.PHASECHK.TRANS64.TRYWAIT P0, [R0+URZ], R2 ;  /* 0x00000002000075a7 */ /* 0x0022a400080011ff */
[----:B--2---:R-:W-:Y:S05]  /*8940*/  @!P0 NANOSLEEP.SYNCS 0x989680 ;  /* 0x009896800000895d */ /* 0x004fea0003900000 */
[----:B------:R-:W2:Y:S02]  /*8950*/  @!P0 SYNCS.PHASECHK.TRANS64 P0, [R0+URZ], R2 ;  /* 0x00000002000085a7 */ /* 0x000ea400080010ff */
[----:B--2---:R-:W-:Y:S05]  /*8960*/  @!P0 BRA `(.L_x_138) ;  /* 0xfffffffc00f08947 */ /* 0x004fea000383ffff */
[----:B------:R-:W-:Y:S05]  /*8970*/  BRA `(.L_x_139) ;  /* 0xffffffa400007947 */ /* 0x000fea000383ffff */
.L_x_37:
[----:B------:R-:W-:-:S07]  /*8980*/  MOV R0, UR5 ;  /* 0x0000000500007c02 */ /* 0x000fce0008000f00 */
.L_x_140:
[----:B-1----:R1:W2:Y:S02]  /*8990*/  SYNCS.PHASECHK.TRANS64.TRYWAIT P0, [R0+URZ], R2 ;  /* 0x00000002000075a7 */ /* 0x0022a400080011ff */
[----:B--2---:R-:W-:Y:S05]  /*89a0*/  @!P0 NANOSLEEP.SYNCS 0x989680 ;  /* 0x009896800000895d */ /* 0x004fea0003900000 */
[----:B------:R-:W2:Y:S02]  /*89b0*/  @!P0 SYNCS.PHASECHK.TRANS64 P0, [R0+URZ], R2 ;  /* 0x00000002000085a7 */ /* 0x000ea400080010ff */
[----:B--2---:R-:W-:Y:S05]  /*89c0*/  @!P0 BRA `(.L_x_140) ;  /* 0xfffffffc00f08947 */ /* 0x004fea000383ffff */
[----:B------:R-:W-:Y:S05]  /*89d0*/  BRA `(.L_x_141) ;  /* 0xffffffa400107947 */ /* 0x000fea000383ffff */
.L_x_38:
[----:B------:R-:W-:-:S07]  /*89e0*/  MOV R0, UR5 ;  /* 0x0000000500007c02 */ /* 0x000fce0008000f00 */
.L_x_142:
[----:B-1----:R1:W2:Y:S02]  /*89f0*/  SYNCS.PHASECHK.TRANS64.TRYWAIT P0, [R0+URZ], R2 ;  /* 0x00000002000075a7 */ /* 0x0022a400080011ff */
[----:B--2---:R-:W-:Y:S05]  /*8a00*/  @!P0 NANOSLEEP.SYNCS 0x989680 ;  /* 0x009896800000895d */ /* 0x004fea0003900000 */
[----:B------:R-:W2:Y:S02]  /*8a10*/  @!P0 SYNCS.PHASECHK.TRANS64 P0, [R0+URZ], R2 ;  /* 0x00000002000085a7 */ /* 0x000ea400080010ff */
[----:B--2---:R-:W-:Y:S05]  /*8a20*/  @!P0 BRA `(.L_x_142) ;  /* 0xfffffffc00f08947 */ /* 0x004fea000383ffff */
[----:B------:R-:W-:Y:S05]  /*8a30*/  BRA `(.L_x_143) ;  /* 0xffffffa400207947 */ /* 0x000fea000383ffff */
.L_x_39:
[----:B------:R-:W-:-:S07]  /*8a40*/  MOV R0, UR5 ;  /* 0x0000000500007c02 */ /* 0x000fce0008000f00 */
.L_x_144:
[----:B-1----:R1:W2:Y:S02]  /*8a50*/  SYNCS.PHASECHK.TRANS64.TRYWAIT P0, [R0+URZ], R2 ;  /* 0x00000002000075a7 */ /* 0x0022a400080011ff */
[----:B--2---:R-:W-:Y:S05]  /*8a60*/  @!P0 NANOSLEEP.SYNCS 0x989680 ;  /* 0x009896800000895d */ /* 0x004fea0003900000 */
[----:B------:R-:W2:Y:S02]  /*8a70*/  @!P0 SYNCS.PHASECHK.TRANS64 P0, [R0+URZ], R2 ;  /* 0x00000002000085a7 */ /* 0x000ea400080010ff */
[----:B--2---:R-:W-:Y:S05]  /*8a80*/  @!P0 BRA `(.L_x_144) ;  /* 0xfffffffc00f08947 */ /* 0x004fea000383ffff */
[----:B------:R-:W-:Y:S05]  /*8a90*/  BRA `(.L_x_145) ;  /* 0xffffffa400307947 */ /* 0x000fea000383ffff */
.L_x_40:
[----:B------:R-:W-:-:S07]  /*8aa0*/  MOV R0, UR5 ;  /* 0x0000000500007c02 */ /* 0x000fce0008000f00 */
.L_x_146:
[----:B-1----:R1:W2:Y:S02]  /*8ab0*/  SYNCS.PHASECHK.TRANS64.TRYWAIT P0, [R0+URZ], R2 ;  /* 0x00000002000075a7 */ /* 0x0022a400080011ff */
[----:B--2---:R-:W-:Y:S05]  /*8ac0*/  @!P0 NANOSLEEP.SYNCS 0x989680 ;  /* 0x009896800000895d */ /* 0x004fea0003900000 */
[----:B------:R-:W2:Y:S02]  /*8ad0*/  @!P0 SYNCS.PHASECHK.TRANS64 P0, [R0+URZ], R2 ;  /* 0x00000002000085a7 */ /* 0x000ea400080010ff */
[----:B--2---:R-:W-:Y:S05]  /*8ae0*/  @!P0 BRA `(.L_x_146) ;  /* 0xfffffffc00f08947 */ /* 0x004fea000383ffff */
[----:B------:R-:W-:Y:S05]  /*8af0*/  BRA `(.L_x_147) ;  /* 0xffffffa400407947 */ /* 0x000fea000383ffff */
.L_x_41:
[----:B------:R-:W-:-:S07]  /*8b00*/  MOV R0, UR5 ;  /* 0x0000000500007c02 */ /* 0x000fce0008000f00 */
.L_x_148:
[----:B-1----:R1:W2:Y:S02]  /*8b10*/  SYNCS.PHASECHK.TRANS64.TRYWAIT P0, [R0+URZ], R2 ;  /* 0x00000002000075a7 */ /* 0x0022a400080011ff */
[----:B--2---:R-:W-:Y:S05]  /*8b20*/  @!P0 NANOSLEEP.SYNCS 0x989680 ;  /* 0x009896800000895d */ /* 0x004fea0003900000 */
[----:B------:R-:W2:Y:S02]  /*8b30*/  @!P0 SYNCS.PHASECHK.TRANS64 P0, [R0+URZ], R2 ;  /* 0x00000002000085a7 */ /* 0x000ea400080010ff */
[----:B--2---:R-:W-:Y:S05]  /*8b40*/  @!P0 BRA `(.L_x_148) ;  /* 0xfffffffc00f08947 */ /* 0x004fea000383ffff */
[----:B------:R-:W-:Y:S05]  /*8b50*/  BRA `(.L_x_149) ;  /* 0xffffffa400507947 */ /* 0x000fea000383ffff */
.L_x_42:
[----:B------:R-:W-:-:S07]  /*8b60*/  MOV R0, UR5 ;  /* 0x0000000500007c02 */ /* 0x000fce0008000f00 */
.L_x_150:
[----:B-1----:R1:W2:Y:S02]  /*8b70*/  SYNCS.PHASECHK.TRANS64.TRYWAIT P0, [R0+URZ], R2 ;  /* 0x00000002000075a7 */ /* 0x0022a400080011ff */
[----:B--2---:R-:W-:Y:S05]  /*8b80*/  @!P0 NANOSLEEP.SYNCS 0x989680 ;  /* 0x009896800000895d */ /* 0x004fea0003900000 */
[----:B------:R-:W2:Y:S02]  /*8b90*/  @!P0 SYNCS.PHASECHK.TRANS64 P0, [R0+URZ], R2 ;  /* 0x00000002000085a7 */ /* 0x000ea400080010ff */
[----:B--2---:R-:W-:Y:S05]  /*8ba0*/  @!P0 BRA `(.L_x_150) ;  /* 0xfffffffc00f08947 */ /* 0x004fea000383ffff */
[----:B------:R-:W-:Y:S05]  /*8bb0*/  BRA `(.L_x_151) ;  /* 0xffffffa400607947 */ /* 0x000fea000383ffff */
.L_x_43:
[----:B------:R-:W-:-:S07]  /*8bc0*/  MOV R0, UR5 ;  /* 0x0000000500007c02 */ /* 0x000fce0008000f00 */
.L_x_152:
[----:B-1----:R1:W2:Y:S02]  /*8bd0*/  SYNCS.PHASECHK.TRANS64.TRYWAIT P0, [R0+URZ], R2 ;  /* 0x00000002000075a7 */ /* 0x0022a400080011ff */
[----:B--2---:R-:W-:Y:S05]  /*8be0*/  @!P0 NANOSLEEP.SYNCS 0x989680 ;  /* 0x009896800000895d */ /* 0x004fea0003900000 */
[----:B------:R-:W2:Y:S02]  /*8bf0*/  @!P0 SYNCS.PHASECHK.TRANS64 P0, [R0+URZ], R2 ;  /* 0x00000002000085a7 */ /* 0x000ea400080010ff */
[----:B--2---:R-:W-:Y:S05]  /*8c00*/  @!P0 BRA `(.L_x_152) ;  /* 0xfffffffc00f08947 */ /* 0x004fea000383ffff */
[----:B------:R-:W-:Y:S05]  /*8c10*/  BRA `(.L_x_153) ;  /* 0xffffffa400707947 */ /* 0x000fea000383ffff */
.L_x_44:
[----:B------:R-:W-:-:S07]  /*8c20*/  MOV R0, UR5 ;  /* 0x0000000500007c02 */ /* 0x000fce0008000f00 */
.L_x_154:
[----:B-1----:R1:W2:Y:S02]  /*8c30*/  SYNCS.PHASECHK.TRANS64.TRYWAIT P0, [R0+URZ], R2 ;  /* 0x00000002000075a7 */ /* 0x0022a400080011ff */
[----:B--2---:R-:W-:Y:S05]  /*8c40*/  @!P0 NANOSLEEP.SYNCS 0x989680 ;  /* 0x009896800000895d */ /* 0x004fea0003900000 */
[----:B------:R-:W2:Y:S02]  /*8c50*/  @!P0 SYNCS.PHASECHK.TRANS64 P0, [R0+URZ], R2 ;  /* 0x00000002000085a7 */ /* 0x000ea400080010ff */
[----:B--2---:R-:W-:Y:S05]  /*8c60*/  @!P0 BRA `(.L_x_154) ;  /* 0xfffffffc00f08947 */ /* 0x004fea000383ffff */
[----:B------:R-:W-:Y:S05]  /*8c70*/  BRA `(.L_x_155) ;  /* 0xffffffa400807947 */ /* 0x000fea000383ffff */
.L_x_45:
[----:B------:R-:W-:-:S07]  /*8c80*/  MOV R0, UR5 ;  /* 0x0000000500007c02 */ /* 0x000fce0008000f00 */
.L_x_156:
[----:B-1----:R1:W2:Y:S02]  /*8c90*/  SYNCS.PHASECHK.TRANS64.TRYWAIT P0, [R0+URZ], R2 ;  /* 0x00000002000075a7 */ /* 0x0022a400080011ff */
[----:B--2---:R-:W-:Y:S05]  /*8ca0*/  @!P0 NANOSLEEP.SYNCS 0x989680 ;  /* 0x009896800000895d */ /* 0x004fea0003900000 */
[----:B------:R-:W2:Y:S02]  /*8cb0*/  @!P0 SYNCS.PHASECHK.TRANS64 P0, [R0+URZ], R2 ;  /* 0x00000002000085a7 */ /* 0x000ea400080010ff */
[----:B--2---:R-:W-:Y:S05]  /*8cc0*/  @!P0 BRA `(.L_x_156) ;  /* 0xfffffffc00f08947 */ /* 0x004fea000383ffff */
[----:B------:R-:W-:Y:S05]  /*8cd0*/  BRA `(.L_x_157) ;  /* 0xffffffa400907947 */ /* 0x000fea000383ffff */
.L_x_46:
[----:B------:R-:W-:-:S07]  /*8ce0*/  MOV R0, UR5 ;  /* 0x0000000500007c02 */ /* 0x000fce0008000f00 */
.L_x_158:
[----:B-1----:R1:W2:Y:S02]  /*8cf0*/  SYNCS.PHASECHK.TRANS64.TRYWAIT P0, [R0+URZ], R2 ;  /* 0x00000002000075a7 */ /* 0x0022a400080011ff */
[----:B--2---:R-:W-:Y:S05]  /*8d00*/  @!P0 NANOSLEEP.SYNCS 0x989680 ;  /* 0x009896800000895d */ /* 0x004fea0003900000 */
[----:B------:R-:W2:Y:S02]  /*8d10*/  @!P0 SYNCS.PHASECHK.TRANS64 P0, [R0+URZ], R2 ;  /* 0x00000002000085a7 */ /* 0x000ea400080010ff */
[----:B--2---:R-:W-:Y:S05]  /*8d20*/  @!P0 BRA `(.L_x_158) ;  /* 0xfffffffc00f08947 */ /* 0x004fea000383ffff */
[----:B------:R-:W-:Y:S05]  /*8d30*/  BRA `(.L_x_159) ;  /* 0xffffffa400a07947 */ /* 0x000fea000383ffff */
.L_x_47:
[----:B------:R-:W-:-:S07]  /*8d40*/  MOV R0, UR5 ;  /* 0x0000000500007c02 */ /* 0x000fce0008000f00 */
.L_x_160:
[----:B-1----:R1:W2:Y:S02]  /*8d50*/  SYNCS.PHASECHK.TRANS64.TRYWAIT P0, [R0+URZ], R2 ;  /* 0x00000002000075a7 */ /* 0x0022a400080011ff */
[----:B--2---:R-:W-:Y:S05]  /*8d60*/  @!P0 NANOSLEEP.SYNCS 0x989680 ;  /* 0x009896800000895d */ /* 0x004fea0003900000 */
[----:B------:R-:W2:Y:S02]  /*8d70*/  @!P0 SYNCS.PHASECHK.TRANS64 P0, [R0+URZ], R2 ;  /* 0x00000002000085a7 */ /* 0x000ea400080010ff */
[----:B--2---:R-:W-:Y:S05]  /*8d80*/  @!P0 BRA `(.L_x_160) ;  /* 0xfffffffc00f08947 */ /* 0x004fea000383ffff */
[----:B------:R-:W-:Y:S05]  /*8d90*/  BRA `(.L_x_161) ;  /* 0xffffffa400b07947 */ /* 0x000fea000383ffff */
.L_x_48:
[----:B------:R-:W-:-:S07]  /*8da0*/  MOV R0, UR5 ;  /* 0x0000000500007c02 */ /* 0x000fce0008000f00 */
.L_x_162:
[----:B-1----:R1:W2:Y:S02]  /*8db0*/  SYNCS.PHASECHK.TRANS64.TRYWAIT P0, [R0+URZ], R2 ;  /* 0x00000002000075a7 */ /* 0x0022a400080011ff */
[----:B--2---:R-:W-:Y:S05]  /*8dc0*/  @!P0 NANOSLEEP.SYNCS 0x989680 ;  /* 0x009896800000895d */ /* 0x004fea0003900000 */
[----:B------:R-:W2:Y:S02]  /*8dd0*/  @!P0 SYNCS.PHASECHK.TRANS64 P0, [R0+URZ], R2 ;  /* 0x00000002000085a7 */ /* 0x000ea400080010ff */
[----:B--2---:R-:W-:Y:S05]  /*8de0*/  @!P0 BRA `(.L_x_162) ;  /* 0xfffffffc00f08947 */ /* 0x004fea000383ffff */
[----:B------:R-:W-:Y:S05]  /*8df0*/  BRA `(.L_x_163) ;  /* 0xffffffa400c07947 */ /* 0x000fea000383ffff */
.L_x_49:
[----:B------:R-:W-:-:S07]  /*8e00*/  MOV R0, UR5 ;  /* 0x0000000500007c02 */ /* 0x000fce0008000f00 */
.L_x_164:
[----:B-1----:R1:W2:Y:S02]  /*8e10*/  SYNCS.PHASECHK.TRANS64.TRYWAIT P0, [R0+URZ], R2 ;  /* 0x00000002000075a7 */ /* 0x0022a400080011ff */
[----:B--2---:R-:W-:Y:S05]  /*8e20*/  @!P0 NANOSLEEP.SYNCS 0x989680 ;  /* 0x009896800000895d */ /* 0x004fea0003900000 */
[----:B------:R-:W2:Y:S02]  /*8e30*/  @!P0 SYNCS.PHASECHK.TRANS64 P0, [R0+URZ], R2 ;  /* 0x00000002000085a7 */ /* 0x000ea400080010ff */
[----:B--2---:R-:W-:Y:S05]  /*8e40*/  @!P0 BRA `(.L_x_164) ;  /* 0xfffffffc00f08947 */ /* 0x004fea000383ffff */
[----:B------:R-:W-:Y:S05]  /*8e50*/  BRA `(.L_x_165) ;  /* 0xffffffa400d07947 */ /* 0x000fea000383ffff */
.L_x_50:
[----:B------:R-:W-:-:S07]  /*8e60*/  MOV R0, UR5 ;  /* 0x0000000500007c02 */ /* 0x000fce0008000f00 */
.L_x_166:
[----:B-1----:R1:W2:Y:S02]  /*8e70*/  SYNCS.PHASECHK.TRANS64.TRYWAIT P0, [R0+URZ], R2 ;  /* 0x00000002000075a7 */ /* 0x0022a400080011ff */
[----:B--2---:R-:W-:Y:S05]  /*8e80*/  @!P0 NANOSLEEP.SYNCS 0x989680 ;  /* 0x009896800000895d */ /* 0x004fea0003900000 */
[----:B------:R-:W2:Y:S02]  /*8e90*/  @!P0 SYNCS.PHASECHK.TRANS64 P0, [R0+URZ], R2 ;  /* 0x00000002000085a7 */ /* 0x000ea400080010ff */
[----:B--2---:R-:W-:Y:S05]  /*8ea0*/  @!P0 BRA `(.L_x_166) ;  /* 0xfffffffc00f08947 */ /* 0x004fea000383ffff */
[----:B------:R-:W-:Y:S05]  /*8eb0*/  BRA `(.L_x_167) ;  /* 0xffffffa400e07947 */ /* 0x000fea000383ffff */
.L_x_51:
[----:B------:R-:W-:-:S07]  /*8ec0*/  MOV R0, UR5 ;  /* 0x0000000500007c02 */ /* 0x000fce0008000f00 */
.L_x_168:
[----:B-1----:R1:W2:Y:S02]  /*8ed0*/  SYNCS.PHASECHK.TRANS64.TRYWAIT P0, [R0+URZ], R2 ;  /* 0x00000002000075a7 */ /* 0x0022a400080011ff */
[----:B--2---:R-:W-:Y:S05]  /*8ee0*/  @!P0 NANOSLEEP.SYNCS 0x989680 ;  /* 0x009896800000895d */ /* 0x004fea0003900000 */
[----:B------:R-:W2:Y:S02]  /*8ef0*/  @!P0 SYNCS.PHASECHK.TRANS64 P0, [R0+URZ], R2 ;  /* 0x00000002000085a7 */ /* 0x000ea400080010ff */
[----:B--2---:R-:W-:Y:S05]  /*8f00*/  @!P0 BRA `(.L_x_168) ;  /* 0xfffffffc00f08947 */ /* 0x004fea000383ffff */
[----:B------:R-:W-:Y:S05]  /*8f10*/  BRA `(.L_x_169) ;  /* 0xffffffa400f07947 */ /* 0x000fea000383ffff */
.L_x_52:
[----:B------:R-:W-:-:S07]  /*8f20*/  MOV R0, UR5 ;  /* 0x0000000500007c02 */ /* 0x000fce0008000f00 */
.L_x_170:
[----:B-1----:R1:W2:Y:S02]  /*8f30*/  SYNCS.PHASECHK.TRANS64.TRYWAIT P0, [R0+URZ], R2 ;  /* 0x00000002000075a7 */ /* 0x0022a400080011ff */
[----:B--2---:R-:W-:Y:S05]  /*8f40*/  @!P0 NANOSLEEP.SYNCS 0x989680 ;  /* 0x009896800000895d */ /* 0x004fea0003900000 */
[----:B------:R-:W2:Y:S02]  /*8f50*/  @!P0 SYNCS.PHASECHK.TRANS64 P0, [R0+URZ], R2 ;  /* 0x00000002000085a7 */ /* 0x000ea400080010ff */
[----:B--2---:R-:W-:Y:S05]  /*8f60*/  @!P0 BRA `(.L_x_170) ;  /* 0xfffffffc00f08947 */ /* 0x004fea000383ffff */
[----:B------:R-:W-:Y:S05]  /*8f70*/  BRA `(.L_x_171) ;  /* 0xffffffa800007947 */ /* 0x000fea000383ffff */
.L_x_53:
[----:B------:R-:W-:-:S07]  /*8f80*/  MOV R0, UR5 ;  /* 0x0000000500007c02 */ /* 0x000fce0008000f00 */
.L_x_172:
[----:B-1----:R1:W2:Y:S02]  /*8f90*/  SYNCS.PHASECHK.TRANS64.TRYWAIT P0, [R0+URZ], R2 ;  /* 0x00000002000075a7 */ /* 0x0022a400080011ff */
[----:B--2---:R-:W-:Y:S05]  /*8fa0*/  @!P0 NANOSLEEP.SYNCS 0x989680 ;  /* 0x009896800000895d */ /* 0x004fea0003900000 */
[----:B------:R-:W2:Y:S02]  /*8fb0*/  @!P0 SYNCS.PHASECHK.TRANS64 P0, [R0+URZ], R2 ;  /* 0x00000002000085a7 */ /* 0x000ea400080010ff */
[----:B--2---:R-:W-:Y:S05]  /*8fc0*/  @!P0 BRA `(.L_x_172) ;  /* 0xfffffffc00f08947 */ /* 0x004fea000383ffff */
[----:B------:R-:W-:Y:S05]  /*8fd0*/  BRA `(.L_x_173) ;  /* 0xffffffa800107947 */ /* 0x000fea000383ffff */
.L_x_54:
[----:B------:R-:W-:-:S07]  /*8fe0*/  MOV R0, UR5 ;  /* 0x0000000500007c02 */ /* 0x000fce0008000f00 */
.L_x_174:
[----:B-1----:R1:W2:Y:S02]  /*8ff0*/  SYNCS.PHASECHK.TRANS64.TRYWAIT P0, [R0+URZ], R2 ;  /* 0x00000002000075a7 */ /* 0x0022a400080011ff */
[----:B--2---:R-:W-:Y:S05]  /*9000*/  @!P0 NANOSLEEP.SYNCS 0x989680 ;  /* 0x009896800000895d */ /* 0x004fea0003900000 */
[----:B------:R-:W2:Y:S02]  /*9010*/  @!P0 SYNCS.PHASECHK.TRANS64 P0, [R0+URZ], R2 ;  /* 0x00000002000085a7 */ /* 0x000ea400080010ff */
[----:B--2---:R-:W-:Y:S05]  /*9020*/  @!P0 BRA `(.L_x_174) ;  /* 0xfffffffc00f08947 */ /* 0x004fea000383ffff */
[----:B------:R-:W-:Y:S05]  /*9030*/  BRA `(.L_x_175) ;  /* 0xffffffa800207947 */ /* 0x000fea000383ffff */
.L_x_55:
[----:B------:R-:W-:-:S07]  /*9040*/  MOV R0, UR5 ;  /* 0x0000000500007c02 */ /* 0x000fce0008000f00 */
.L_x_176:
[----:B-1----:R1:W2:Y:S02]  /*9050*/  SYNCS.PHASECHK.TRANS64.TRYWAIT P0, [R0+URZ], R2 ;  /* 0x00000002000075a7 */ /* 0x0022a400080011ff */
[----:B--2---:R-:W-:Y:S05]  /*9060*/  @!P0 NANOSLEEP.SYNCS 0x989680 ;  /* 0x009896800000895d */ /* 0x004fea0003900000 */
[----:B------:R-:W2:Y:S02]  /*9070*/  @!P0 SYNCS.PHASECHK.TRANS64 P0, [R0+URZ], R2 ;  /* 0x00000002000085a7 */ /* 0x000ea400080010ff */
[----:B--2---:R-:W-:Y:S05]  /*9080*/  @!P0 BRA `(.L_x_176) ;  /* 0xfffffffc00f08947 */ /* 0x004fea000383ffff */
[----:B------:R-:W-:Y:S05]  /*9090*/  BRA `(.L_x_177) ;  /* 0xffffffa800307947 */ /* 0x000fea000383ffff */
.L_x_56:
[----:B------:R-:W-:-:S07]  /*90a0*/  MOV R0, UR5 ;  /* 0x0000000500007c02 */ /* 0x000fce0008000f00 */
.L_x_178:
[----:B-1----:R1:W2:Y:S02]  /*90b0*/  SYNCS.PHASECHK.TRANS64.TRYWAIT P0, [R0+URZ], R2 ;  /* 0x00000002000075a7 */ /* 0x0022a400080011ff */
[----:B--2---:R-:W-:Y:S05]  /*90c0*/  @!P0 NANOSLEEP.SYNCS 0x989680 ;  /* 0x009896800000895d */ /* 0x004fea0003900000 */
[----:B------:R-:W2:Y:S02]  /*90d0*/  @!P0 SYNCS.PHASECHK.TRANS64 P0, [R0+URZ], R2 ;  /* 0x00000002000085a7 */ /* 0x000ea400080010ff */
[----:B--2---:R-:W-:Y:S05]  /*90e0*/  @!P0 BRA `(.L_x_178) ;  /* 0xfffffffc00f08947 */ /* 0x004fea000383ffff */
[----:B------:R-:W-:Y:S05]  /*90f0*/  BRA `(.L_x_179) ;  /* 0xffffffa800407947 */ /* 0x000fea000383ffff */
.L_x_57:
[----:B------:R-:W-:-:S07]  /*9100*/  MOV R0, UR5 ;  /* 0x0000000500007c02 */ /* 0x000fce0008000f00 */
.L_x_180:
[----:B-1----:R1:W2:Y:S02]  /*9110*/  SYNCS.PHASECHK.TRANS64.TRYWAIT P0, [R0+URZ], R2 ;  /* 0x00000002000075a7 */ /* 0x0022a400080011ff */
[----:B--2---:R-:W-:Y:S05]  /*9120*/  @!P0 NANOSLEEP.SYNCS 0x989680 ;  /* 0x009896800000895d */ /* 0x004fea0003900000 */
[----:B------:R-:W2:Y:S02]  /*9130*/  @!P0 SYNCS.PHASECHK.TRANS64 P0, [R0+URZ], R2 ;  /* 0x00000002000085a7 */ /* 0x000ea400080010ff */
[----:B--2---:R-:W-:Y:S05]  /*9140*/  @!P0 BRA `(.L_x_180) ;  /* 0xfffffffc00f08947 */ /* 0x004fea000383ffff */
[----:B------:R-:W-:Y:S05]  /*9150*/  BRA `(.L_x_181) ;  /* 0xffffffa800507947 */ /* 0x000fea000383ffff */
.L_x_58:
[----:B------:R-:W-:-:S07]  /*9160*/  MOV R0, UR5 ;  /* 0x0000000500007c02 */ /* 0x000fce0008000f00 */
.L_x_182:
[----:B-1----:R1:W2:Y:S02]  /*9170*/  SYNCS.PHASECHK.TRANS64.TRYWAIT P0, [R0+URZ], R2 ;  /* 0x00000002000075a7 */ /* 0x0022a400080011ff */
[----:B--2---:R-:W-:Y:S05]  /*9180*/  @!P0 NANOSLEEP.SYNCS 0x989680 ;  /* 0x009896800000895d */ /* 0x004fea0003900000 */
[----:B------:R-:W2:Y:S02]  /*9190*/  @!P0 SYNCS.PHASECHK.TRANS64 P0, [R0+URZ], R2 ;  /* 0x00000002000085a7 */ /* 0x000ea400080010ff */
[----:B--2---:R-:W-:Y:S05]  /*91a0*/  @!P0 BRA `(.L_x_182) ;  /* 0xfffffffc00f08947 */ /* 0x004fea000383ffff */
[----:B------:R-:W-:Y:S05]  /*91b0*/  BRA `(.L_x_183) ;  /* 0xffffffa800607947 */ /* 0x000fea000383ffff */
.L_x_61:
[----:B------:R-:W-:-:S07]  /*91c0*/  MOV R4, UR4 ;  /* 0x0000000400047c02 */ /* 0x000fce0008000f00 */
.L_x_184:
[----:B--2---:R2:W3:Y:S02]  /*91d0*/  SYNCS.PHASECHK.TRANS64.TRYWAIT P1, [R4+URZ+0x1e8], R6 ;  /* 0x0001e806040075a7 */ /* 0x0044e400080211ff */
[----:B---3--:R-:W-:Y:S05]  /*91e0*/  @!P1 NANOSLEEP.SYNCS 0x989680 ;  /* 0x009896800000995d */ /* 0x008fea0003900000 */
[----:B------:R-:W3:Y:S02]  /*91f0*/  @!P1 SYNCS.PHASECHK.TRANS64 P1, [R4+URZ+0x1e8], R6 ;  /* 0x0001e806040095a7 */ /* 0x000ee400080210ff */
[----:B---3--:R-:W-:Y:S05]  /*9200*/  @!P1 BRA `(.L_x_184) ;  /* 0xfffffffc00f09947 */ /* 0x008fea000383ffff */
[----:B------:R-:W-:Y:S05]  /*9210*/  BRA `(.L_x_185) ;  /* 0xffffffa800d07947 */ /* 0x000fea000383ffff */
.L_x_62:
[----:B--2---:R-:W-:-:S07]  /*9220*/  MOV R4, UR4 ;  /* 0x0000000400047c02 */ /* 0x004fce0008000f00 */
.L_x_186:
[----:B--2---:R2:W3:Y:S02]  /*9230*/  SYNCS.PHASECHK.TRANS64.TRYWAIT P1, [R4+URZ+0x1e0], R5 ;  /* 0x0001e005040075a7 */ /* 0x0044e400080211ff */
[----:B---3--:R-:W-:Y:S05]  /*9240*/  @!P1 NANOSLEEP.SYNCS 0x989680 ;  /* 0x009896800000995d */ /* 0x008fea0003900000 */
[----:B------:R-:W3:Y:S02]  /*9250*/  @!P1 SYNCS.PHASECHK.TRANS64 P1, [R4+URZ+0x1e0], R5 ;  /* 0x0001e005040095a7 */ /* 0x000ee400080210ff */
[----:B---3--:R-:W-:Y:S05]  /*9260*/  @!P1 BRA `(.L_x_186) ;  /* 0xfffffffc00f09947 */ /* 0x008fea000383ffff */
[----:B------:R-:W-:Y:S05]  /*9270*/  BRA `(.L_x_187) ;  /* 0xffffffa800d87947 */ /* 0x000fea000383ffff */
.L_x_70:
[----:B------:R-:W-:-:S07]  /*9280*/  MOV R0, UR18 ;  /* 0x0000001200007c02 */ /* 0x000fce0008000f00 */
.L_x_188:
[----:B-1----:R1:W2:Y:S02]  /*9290*/  SYNCS.PHASECHK.TRANS64.TRYWAIT P0, [R0+URZ+0x1e0], R4 ;  /* 0x0001e004000075a7 */ /* 0x0022a400080011ff */
[----:B--2---:R-:W-:Y:S05]  /*92a0*/  @!P0 NANOSLEEP.SYNCS 0x989680 ;  /* 0x009896800000895d */ /* 0x004fea0003900000 */
[----:B------:R-:W2:Y:S02]  /*92b0*/  @!P0 SYNCS.PHASECHK.TRANS64 P0, [R0+URZ+0x1e0], R4 ;  /* 0x0001e004000085a7 */ /* 0x000ea400080010ff */
[----:B--2---:R-:W-:Y:S05]  /*92c0*/  @!P0 BRA `(.L_x_188) ;  /* 0xfffffffc00f08947 */ /* 0x004fea000383ffff */
[----:B------:R-:W-:Y:S05]  /*92d0*/  BRA `(.L_x_189) ;  /* 0xffffffb000507947 */ /* 0x000fea000383ffff */
.L_x_71:
[----:B------:R-:W-:-:S07]  /*92e0*/  MOV R4, UR22 ;  /* 0x0000001600047c02 */ /* 0x000fce0008000f00 */
.L_x_190:
[----:B-1----:R1:W2:Y:S02]  /*92f0*/  SYNCS.PHASECHK.TRANS64.TRYWAIT P0, [R4+URZ+0x200], R0 ;  /* 0x00020000040075a7 */ /* 0x0022a400080011ff */
[----:B--2---:R-:W-:Y:S05]  /*9300*/  @!P0 NANOSLEEP.SYNCS 0x989680 ;  /* 0x009896800000895d */ /* 0x004fea0003900000 */
[----:B------:R-:W2:Y:S02]  /*9310*/  @!P0 SYNCS.PHASECHK.TRANS64 P0, [R4+URZ+0x200], R0 ;  /* 0x00020000040085a7 */ /* 0x000ea400080010ff */
[----:B--2---:R-:W-:Y:S05]  /*9320*/  @!P0 BRA `(.L_x_190) ;  /* 0xfffffffc00f08947 */ /* 0x004fea000383ffff */
[----:B------:R-:W-:Y:S05]  /*9330*/  BRA `(.L_x_191) ;  /* 0xffffffb0006c7947 */ /* 0x000fea000383ffff */
.L_x_74:
[----:B-1----:R-:W-:Y:S07]  /*9340*/  MOV R0, UR16 ;  /* 0x0000001000007c02 */ /* 0x002fee0008000f00 */
.L_x_192:
[----:B-1----:R1:W2:Y:S02]  /*9350*/  SYNCS.PHASECHK.TRANS64.TRYWAIT P0, [R0+URZ], R5 ;  /* 0x00000005000075a7 */ /* 0x0022a400080011ff */
[----:B--2---:R-:W-:Y:S05]  /*9360*/  @!P0 NANOSLEEP.SYNCS 0x989680 ;  /* 0x009896800000895d */ /* 0x004fea0003900000 */
[----:B------:R-:W2:Y:S02]  /*9370*/  @!P0 SYNCS.PHASECHK.TRANS64 P0, [R0+URZ], R5 ;  /* 0x00000005000085a7 */ /* 0x000ea400080010ff */
[----:B--2---:R-:W-:Y:S05]  /*9380*/  @!P0 BRA `(.L_x_192) ;  /* 0xfffffffc00f08947 */ /* 0x004fea000383ffff */
[----:B------:R-:W-:Y:S05]  /*9390*/  BRA `(.L_x_73) ;  /* 0xffffffb000907947 */ /* 0x000fea000383ffff */
.L_x_77:
[----:B------:R-:W-:-:S07]  /*93a0*/  MOV R0, UR4 ;  /* 0x0000000400007c02 */ /* 0x000fce0008000f00 */
.L_x_193:
[----:B-1----:R1:W3:Y:S02]  /*93b0*/  SYNCS.PHASECHK.TRANS64.TRYWAIT P0, [R0+URZ], R2 ;  /* 0x00000002000075a7 */ /* 0x0022e400080011ff */
[----:B---3--:R-:W-:Y:S05]  /*93c0*/  @!P0 NANOSLEEP.SYNCS 0x989680 ;  /* 0x009896800000895d */ /* 0x008fea0003900000 */
[----:B------:R-:W3:Y:S02]  /*93d0*/  @!P0 SYNCS.PHASECHK.TRANS64 P0, [R0+URZ], R2 ;  /* 0x00000002000085a7 */ /* 0x000ee400080010ff */
[----:B---3--:R-:W-:Y:S05]  /*93e0*/  @!P0 BRA `(.L_x_193) ;  /* 0xfffffffc00f08947 */ /* 0x008fea000383ffff */
[----:B------:R-:W-:Y:S05]  /*93f0*/  BRA `(.L_x_194) ;  /* 0xffffffb4005c7947 */ /* 0x000fea000383ffff */
.L_x_78:
[----:B------:R-:W-:-:S07]  /*9400*/  MOV R0, UR4 ;  /* 0x0000000400007c02 */ /* 0x000fce0008000f00 */
.L_x_195:
[----:B-1----:R1:W2:Y:S02]  /*9410*/  SYNCS.PHASECHK.TRANS64.TRYWAIT P0, [R0+URZ], R2 ;  /* 0x00000002000075a7 */ /* 0x0022a400080011ff */
[----:B--2---:R-:W-:Y:S05]  /*9420*/  @!P0 NANOSLEEP.SYNCS 0x989680 ;  /* 0x009896800000895d */ /* 0x004fea0003900000 */
[----:B------:R-:W2:Y:S02]  /*9430*/  @!P0 SYNCS.PHASECHK.TRANS64 P0, [R0+URZ], R2 ;  /* 0x00000002000085a7 */ /* 0x000ea400080010ff */
[----:B--2---:R-:W-:Y:S05]  /*9440*/  @!P0 BRA `(.L_x_195) ;  /* 0xfffffffc00f08947 */ /* 0x004fea000383ffff */
[----:B------:R-:W-:Y:S05]  /*9450*/  BRA `(.L_x_196) ;  /* 0xffffffb400687947 */ /* 0x000fea000383ffff */
.L_x_83:
[----:B------:R-:W-:Y:S07]  /*9460*/  MOV R0, UR24 ;  /* 0x0000001800007c02 */ /* 0x000fee0008000f00 */
.L_x_197:
[----:B--2---:R2:W4:Y:S02]  /*9470*/  SYNCS.PHASECHK.TRANS64.TRYWAIT P0, [R0+URZ+0x1e0], R4 ;  /* 0x0001e004000075a7 */ /* 0x00452400080011ff */
[----:B----4-:R-:W-:Y:S05]  /*9480*/  @!P0 NANOSLEEP.SYNCS 0x989680 ;  /* 0x009896800000895d */ /* 0x010fea0003900000 */
[----:B------:R-:W4:Y:S02]  /*9490*/  @!P0 SYNCS.PHASECHK.TRANS64 P0, [R0+URZ+0x1e0], R4 ;  /* 0x0001e004000085a7 */ /* 0x000f2400080010ff */
[----:B----4-:R-:W-:Y:S05]  /*94a0*/  @!P0 BRA `(.L_x_197) ;  /* 0xfffffffc00f08947 */ /* 0x010fea000383ffff */
[----:B------:R-:W-:Y:S05]  /*94b0*/  BRA `(.L_x_198) ;  /* 0xffffffb800a47947 */ /* 0x000fea000383ffff */
.L_x_86:
[----:B------:R-:W-:Y:S07]  /*94c0*/  MOV R0, UR24 ;  /* 0x0000001800007c02 */ /* 0x000fee0008000f00 */
.L_x_199:
[----:B--2---:R2:W4:Y:S02]  /*94d0*/  SYNCS.PHASECHK.TRANS64.TRYWAIT P3, [R0+URZ+0x1d8], R8 ;  /* 0x0001d808000075a7 */ /* 0x00452400080611ff */
[----:B----4-:R-:W-:Y:S05]  /*94e0*/  @!P3 NANOSLEEP.SYNCS 0x989680 ;  /* 0x009896800000b95d */ /* 0x010fea0003900000 */
[----:B------:R-:W4:Y:S02]  /*94f0*/  @!P3 SYNCS.PHASECHK.TRANS64 P3, [R0+URZ+0x1d8], R8 ;  /* 0x0001d8080000b5a7 */ /* 0x000f2400080610ff */
[----:B----4-:R-:W-:Y:S05]  /*9500*/  @!P3 BRA `(.L_x_199) ;  /* 0xfffffffc00f0b947 */ /* 0x010fea000383ffff */
[----:B------:R-:W-:Y:S05]  /*9510*/  BRA `(.L_x_85) ;  /* 0xffffffc000007947 */ /* 0x000fea000383ffff */
.L_x_89:
[----:B------:R-:W-:Y:S07]  /*9520*/  MOV R8, UR7 ;  /* 0x0000000700087c02 */ /* 0x000fee0008000f00 */
.L_x_200:
[----:B-1----:R1:W2:Y:S02]  /*9530*/  SYNCS.PHASECHK.TRANS64.TRYWAIT P1, [R8+URZ+0x1b8], R14 ;  /* 0x0001b80e080075a7 */ /* 0x0022a400080211ff */
[----:B--2---:R-:W-:Y:S05]  /*9540*/  @!P1 NANOSLEEP.SYNCS 0x989680 ;  /* 0x009896800000995d */ /* 0x004fea0003900000 */
[----:B------:R-:W2:Y:S02]  /*9550*/  @!P1 SYNCS.PHASECHK.TRANS64 P1, [R8+URZ+0x1b8], R14 ;  /* 0x0001b80e080095a7 */ /* 0x000ea400080210ff */
[----:B--2---:R-:W-:Y:S05]  /*9560*/  @!P1 BRA `(.L_x_200) ;  /* 0xfffffffc00f09947 */ /* 0x004fea000383ffff */
[----:B------:R-:W-:Y:S05]  /*9570*/  BRA `(.L_x_201) ;  /* 0xffffffc000b47947 */ /* 0x000fea000383ffff */
.L_x_90:
[----:B------:R-:W-:Y:S07]  /*9580*/  MOV R0, UR4 ;  /* 0x0000000400007c02 */ /* 0x000fee0008000f00 */
.L_x_202:
[----:B-1----:R1:W2:Y:S02]  /*9590*/  SYNCS.PHASECHK.TRANS64.TRYWAIT P0, [R0+URZ+0x1b8], R8 ;  /* 0x0001b808000075a7 */ /* 0x0022a400080011ff */
[----:B--2---:R-:W-:Y:S05]  /*95a0*/  @!P0 NANOSLEEP.SYNCS 0x989680 ;  /* 0x009896800000895d */ /* 0x004fea0003900000 */
[----:B------:R-:W2:Y:S02]  /*95b0*/  @!P0 SYNCS.PHASECHK.TRANS64 P0, [R0+URZ+0x1b8], R8 ;  /* 0x0001b808000085a7 */ /* 0x000ea400080010ff */
[----:B--2---:R-:W-:Y:S05]  /*95c0*/  @!P0 BRA `(.L_x_202) ;  /* 0xfffffffc00f08947 */ /* 0x004fea000383ffff */
[----:B------:R-:W-:Y:S05]  /*95d0*/  BRA `(.L_x_203) ;  /* 0xffffffc400207947 */ /* 0x000fea000383ffff */
.L_x_92:
[----:B------:R-:W-:-:S07]  /*95e0*/  MOV R0, UR4 ;  /* 0x0000000400007c02 */ /* 0x000fce0008000f00 */
.L_x_204:
[----:B-1----:R1:W4:Y:S02]  /*95f0*/  SYNCS.PHASECHK.TRANS64.TRYWAIT P0, [R0+URZ], R2 ;  /* 0x00000002000075a7 */ /* 0x00232400080011ff */
[----:B----4-:R-:W-:Y:S05]  /*9600*/  @!P0 NANOSLEEP.SYNCS 0x989680 ;  /* 0x009896800000895d */ /* 0x010fea0003900000 */
[----:B------:R-:W4:Y:S02]  /*9610*/  @!P0 SYNCS.PHASECHK.TRANS64 P0, [R0+URZ], R2 ;  /* 0x00000002000085a7 */ /* 0x000f2400080010ff */
[----:B----4-:R-:W-:Y:S05]  /*9620*/  @!P0 BRA `(.L_x_204) ;  /* 0xfffffffc00f08947 */ /* 0x010fea000383ffff */
[----:B------:R-:W-:Y:S05]  /*9630*/  BRA `(.L_x_205) ;  /* 0xffffffc400a87947 */ /* 0x000fea000383ffff */
.L_x_93:
[----:B-1----:R1:W4:Y:S02]  /*9640*/  SYNCS.PHASECHK.TRANS64.TRYWAIT P0, [R2+URZ], R3 ;  /* 0x00000003020075a7 */ /* 0x00232400080011ff */
[----:B----4-:R-:W-:Y:S05]  /*9650*/  @!P0 NANOSLEEP.SYNCS 0x989680 ;  /* 0x009896800000895d */ /* 0x010fea0003900000 */
[----:B------:R-:W4:Y:S02]  /*9660*/  @!P0 SYNCS.PHASECHK.TRANS64 P0, [R2+URZ], R3 ;  /* 0x00000003020085a7 */ /* 0x000f2400080010ff */
[----:B----4-:R-:W-:Y:S05]  /*9670*/  @!P0 BRA `(.L_x_93) ;  /* 0xfffffffc00f08947 */ /* 0x010fea000383ffff */
[----:B------:R-:W-:Y:S05]  /*9680*/  BRA `(.L_x_206) ;  /* 0xffffffc400d47947 */ /* 0x000fea000383ffff */
.L_x_95:
[----:B------:R-:W-:Y:S07]  /*9690*/  MOV R0, UR49 ;  /* 0x0000003100007c02 */ /* 0x000fee0008000f00 */
.L_x_207:
[----:B-1----:R1:W2:Y:S02]  /*96a0*/  SYNCS.PHASECHK.TRANS64.TRYWAIT P0, [R0+URZ+0x1e0], R2 ;  /* 0x0001e002000075a7 */ /* 0x0022a400080011ff */
[----:B--2---:R-:W-:Y:S05]  /*96b0*/  @!P0 NANOSLEEP.SYNCS 0x989680 ;  /* 0x009896800000895d */ /* 0x004fea0003900000 */
[----:B------:R-:W2:Y:S02]  /*96c0*/  @!P0 SYNCS.PHASECHK.TRANS64 P0, [R0+URZ+0x1e0], R2 ;  /* 0x0001e002000085a7 */ /* 0x000ea400080010ff */
[----:B--2---:R-:W-:Y:S05]  /*96d0*/  @!P0 BRA `(.L_x_207) ;  /* 0xfffffffc00f08947 */ /* 0x004fea000383ffff */
[----:B------:R-:W-:Y:S05]  /*96e0*/  BRA `(.L_x_208) ;  /* 0xffffffc800c47947 */ /* 0x000fea000383ffff */
.L_x_105:
[----:B-1----:R1:W2:Y:S02]  /*96f0*/  SYNCS.PHASECHK.TRANS64.TRYWAIT P1, [R0+URZ+0x1a0], R4 ;  /* 0x0001a004000075a7 */ /* 0x0022a400080211ff */
[----:B--2---:R-:W-:Y:S05]  /*9700*/  @!P1 NANOSLEEP.SYNCS 0x989680 ;  /* 0x009896800000995d */ /* 0x004fea0003900000 */
[----:B------:R-:W2:Y:S02]  /*9710*/  @!P1 SYNCS.PHASECHK.TRANS64 P1, [R0+URZ+0x1a0], R4 ;  /* 0x0001a004000095a7 */ /* 0x000ea400080210ff */
[----:B--2---:R-:W-:Y:S05]  /*9720*/  @!P1 BRA `(.L_x_105) ;  /* 0xfffffffc00f09947 */ /* 0x004fea000383ffff */
[----:B------:R-:W-:Y:S05]  /*9730*/  BRA `(.L_x_104) ;  /* 0xffffffd8006c7947 */ /* 0x000fea000383ffff */
.L_x_107:
[----:B-1----:R1:W4:Y:S02]  /*9740*/  SYNCS.PHASECHK.TRANS64.TRYWAIT P0, [R27+URZ+0x1f0], R3 ;  /* 0x0001f0031b0075a7 */ /* 0x00232400080011ff */
[----:B----4-:R-:W-:Y:S05]  /*9750*/  @!P0 NANOSLEEP.SYNCS 0x989680 ;  /* 0x009896800000895d */ /* 0x010fea0003900000 */
[----:B------:R-:W4:Y:S02]  /*9760*/  @!P0 SYNCS.PHASECHK.TRANS64 P0, [R27+URZ+0x1f0], R3 ;  /* 0x0001f0031b0085a7 */ /* 0x000f2400080010ff */
[----:B----4-:R-:W-:Y:S05]  /*9770*/  @!P0 BRA `(.L_x_107) ;  /* 0xfffffffc00f08947 */ /* 0x010fea000383ffff */
[----:B------:R-:W-:Y:S05]  /*9780*/  BRA `(.L_x_106) ;  /* 0xffffffd800c07947 */ /* 0x000fea000383ffff */
.L_x_118:
[----:B-1----:R1:W2:Y:S02]  /*9790*/  SYNCS.PHASECHK.TRANS64.TRYWAIT P0, [R3+URZ+0x1a0], R71 ;  /* 0x0001a047030075a7 */ /* 0x0022a400080011ff */
[----:B--2---:R-:W-:Y:S05]  /*97a0*/  @!P0 NANOSLEEP.SYNCS 0x989680 ;  /* 0x009896800000895d */ /* 0x004fea0003900000 */
[----:B------:R-:W2:Y:S02]  /*97b0*/  @!P0 SYNCS.PHASECHK.TRANS64 P0, [R3+URZ+0x1a0], R71 ;  /* 0x0001a047030085a7 */ /* 0x000ea400080010ff */
[----:B--2---:R-:W-:Y:S05]  /*97c0*/  @!P0 BRA `(.L_x_118) ;  /* 0xfffffffc00f08947 */ /* 0x004fea000383ffff */
[----:B------:R-:W-:Y:S05]  /*97d0*/  BRA `(.L_x_117) ;  /* 0xffffffe000e47947 */ /* 0x000fea000383ffff */
        .weak           $__internal_0_$__cuda_sm10x_tcgen05_guardrail_trap_col_being_dealloced_not_returned_by_alloc
        .type           $__internal_0_$__cuda_sm10x_tcgen05_guardrail_trap_col_being_dealloced_not_returned_by_alloc,@function
        .size           $__internal_0_$__cuda_sm10x_tcgen05_guardrail_trap_col_being_dealloced_not_returned_by_alloc,($__internal_1_$__cuda_sm10x_tcgen05_guardrail_trap_phase_invalid_during_alloc - $__internal_0_$__cuda_sm10x_tcgen05_guardrail_trap_col_being_dealloced_not_returned_by_alloc)
$__internal_0_$__cuda_sm10x_tcgen05_guardrail_trap_col_being_dealloced_not_returned_by_alloc:
[----:B------:R-:W-:Y:S05]  /*97e0*/  BPT.TRAP 0x1 ;  /* 0x000000040000795c */ /* 0x000fea0000300000 */
[----:B------:R-:W-:-:S04]  /*97f0*/  MOV R3, 0x0 ;  /* 0x0000000000037802 */ /* 0x000fc80000000f00 */
[----:B------:R-:W-:Y:S05]  /*9800*/  RET.REL.NODEC R2 `(_ZN7cutlass13device_kernelINS_4conv6kernel13ConvUniversalINS1_16ConvProblemShapeILNS1_8OperatorE1ELi3EEENS1_10collective14CollectiveConvINS1_47MainloopSm100TmaUmmaWarpSpecializedImplicitGemmILS5_1ELi26ELi3ELi1ELi2EN4cute5tupleIJNSA_1CILi1EEESD_SD_EEEEENSB_IJNSC_ILi64EEESG_NSB_IJNSC_ILi32EEEEEEEEENS_10bfloat16_tESK_NSA_8TiledMMAINSA_8MMA_AtomIJNSA_20SM100_MMA_F16BF16_SSISK_SK_fLi64ELi64ELNSA_4UMMA5MajorE0ELSP_1ELNSO_7ScaleInE0ELSQ_0EEEEEENSA_6LayoutISE_NSB_IJNSC_ILi0EEESU_SU_EEEEENSB_IJNSA_10UnderscoreESX_SX_EEEEENS7_6detail27Sm100ImplicitGemmTileTraitsINSA_20SM90_TMA_LOAD_IM2COLENSA_14ComposedLayoutINSA_7SwizzleILi2ELi4ELi3EEENSA_18smem_ptr_flag_bitsILi16EEENST_INSB_IJNSC_ILi8EEESH_EEENSB_IJSH_SD_EEEEEEEvEENS11_INSA_13SM90_TMA_LOADENS13_INS14_ILi3ELi4ELi3EEES17_NST_INSB_IJSG_S18_EEENSB_IJSD_SG_EEEEEEEvEEEENS_8epilogue10collective18CollectiveEpilogueINS1M_23Sm100TmaWarpSpecializedILi3ELi2ELi16ELb1ELb0EEEJSJ_NSB_IJNST_ISG_SD_EENST_ISH_SD_EEEEESK_NSB_IJNSB_IJllllEEESD_SU_EEESK_S1V_NS1M_6fusion15FusionCallbacksIS1Q_NS1W_17LinearCombinationISK_fSK_fLNS_15FloatRoundStyleE2EEESJ_S1T_JEEENSA_5SM1004TMEM4LOAD26SM100_TMEM_LOAD_16dp256b4xES12_S1C_NSA_17SM75_U32x4_LDSM_NENSA_21SM90_TMA_STORE_IM2COLES1C_NSA_17SM90_U32x4_STSM_NENSA_39AutoVectorizingCopyWithAssumedAlignmentILi128EEEEEEvvEEEEvNT_6ParamsE) ;  /* 0xffffff6402fc7950 */ /* 0x000fea0003c3ffff */
        .weak           $__internal_1_$__cuda_sm10x_tcgen05_guardrail_trap_phase_invalid_during_alloc
        .type           $__internal_1_$__cuda_sm10x_tcgen05_guardrail_trap_phase_invalid_during_alloc,@function
        .size           $__internal_1_$__cuda_sm10x_tcgen05_guardrail_trap_phase_invalid_during_alloc,($__internal_2_$__cuda_sm10x_tcgen05_guardrail_trap_unallocated_columns_being_dealloced - $__internal_1_$__cuda_sm10x_tcgen05_guardrail_trap_phase_invalid_during_alloc)
$__internal_1_$__cuda_sm10x_tcgen05_guardrail_trap_phase_invalid_during_alloc:
[----:B------:R-:W-:Y:S05]  /*9810*/  BPT.TRAP 0x1 ;  /* 0x000000040000795c */ /* 0x000fea0000300000 */
[----:B------:R-:W-:-:S04]  /*9820*/  HFMA2 R3, -RZ, RZ, 0, 0 ;  /* 0x00000000ff037431 */ /* 0x000fc800000001ff */
[----:B------:R-:W-:Y:S05]  /*9830*/  RET.REL.NODEC R2 `(_ZN7cutlass13device_kernelINS_4conv6kernel13ConvUniversalINS1_16ConvProblemShapeILNS1_8OperatorE1ELi3EEENS1_10collective14CollectiveConvINS1_47MainloopSm100TmaUmmaWarpSpecializedImplicitGemmILS5_1ELi26ELi3ELi1ELi2EN4cute5tupleIJNSA_1CILi1EEESD_SD_EEEEENSB_IJNSC_ILi64EEESG_NSB_IJNSC_ILi32EEEEEEEEENS_10bfloat16_tESK_NSA_8TiledMMAINSA_8MMA_AtomIJNSA_20SM100_MMA_F16BF16_SSISK_SK_fLi64ELi64ELNSA_4UMMA5MajorE0ELSP_1ELNSO_7ScaleInE0ELSQ_0EEEEEENSA_6LayoutISE_NSB_IJNSC_ILi0EEESU_SU_EEEEENSB_IJNSA_10UnderscoreESX_SX_EEEEENS7_6detail27Sm100ImplicitGemmTileTraitsINSA_20SM90_TMA_LOAD_IM2COLENSA_14ComposedLayoutINSA_7SwizzleILi2ELi4ELi3EEENSA_18smem_ptr_flag_bitsILi16EEENST_INSB_IJNSC_ILi8EEESH_EEENSB_IJSH_SD_EEEEEEEvEENS11_INSA_13SM90_TMA_LOADENS13_INS14_ILi3ELi4ELi3EEES17_NST_INSB_IJSG_S18_EEENSB_IJSD_SG_EEEEEEEvEEEENS_8epilogue10collective18CollectiveEpilogueINS1M_23Sm100TmaWarpSpecializedILi3ELi2ELi16ELb1ELb0EEEJSJ_NSB_IJNST_ISG_SD_EENST_ISH_SD_EEEEESK_NSB_IJNSB_IJllllEEESD_SU_EEESK_S1V_NS1M_6fusion15FusionCallbacksIS1Q_NS1W_17LinearCombinationISK_fSK_fLNS_15FloatRoundStyleE2EEESJ_S1T_JEEENSA_5SM1004TMEM4LOAD26SM100_TMEM_LOAD_16dp256b4xES12_S1C_NSA_17SM75_U32x4_LDSM_NENSA_21SM90_TMA_STORE_IM2COLES1C_NSA_17SM90_U32x4_STSM_NENSA_39AutoVectorizingCopyWithAssumedAlignmentILi128EEEEEEvvEEEEvNT_6ParamsE) ;  /* 0xffffff6402f07950 */ /* 0x000fea0003c3ffff */
        .weak           $__internal_2_$__cuda_sm10x_tcgen05_guardrail_trap_unallocated_columns_being_dealloced
        .type           $__internal_2_$__cuda_sm10x_tcgen05_guardrail_trap_unallocated_columns_being_dealloced,@function
        .size           $__internal_2_$__cuda_sm10x_tcgen05_guardrail_trap_unallocated_columns_being_dealloced,(.L_x_210 - $__internal_2_$__cuda_sm10x_tcgen05_guardrail_trap_unallocated_columns_being_dealloced)
$__internal_2_$__cuda_sm10x_tcgen05_guardrail_trap_unallocated_columns_being_dealloced:
[----:B------:R-:W-:Y:S05]  /*9840*/  BPT.TRAP 0x1 ;  /* 0x000000040000795c */ /* 0x000fea0000300000 */
[----:B------:R-:W-:-:S04]  /*9850*/  MOV R3, 0x0 ;  /* 0x0000000000037802 */ /* 0x000fc80000000f00 */
[----:B------:R-:W-:Y:S05]  /*9860*/  RET.REL.NODEC R2 `(_ZN7cutlass13device_kernelINS_4conv6kernel13ConvUniversalINS1_16ConvProblemShapeILNS1_8OperatorE1ELi3EEENS1_10collective14CollectiveConvINS1_47MainloopSm100TmaUmmaWarpSpecializedImplicitGemmILS5_1ELi26ELi3ELi1ELi2EN4cute5tupleIJNSA_1CILi1EEESD_SD_EEEEENSB_IJNSC_ILi64EEESG_NSB_IJNSC_ILi32EEEEEEEEENS_10bfloat16_tESK_NSA_8TiledMMAINSA_8MMA_AtomIJNSA_20SM100_MMA_F16BF16_SSISK_SK_fLi64ELi64ELNSA_4UMMA5MajorE0ELSP_1ELNSO_7ScaleInE0ELSQ_0EEEEEENSA_6LayoutISE_NSB_IJNSC_ILi0EEESU_SU_EEEEENSB_IJNSA_10UnderscoreESX_SX_EEEEENS7_6detail27Sm100ImplicitGemmTileTraitsINSA_20SM90_TMA_LOAD_IM2COLENSA_14ComposedLayoutINSA_7SwizzleILi2ELi4ELi3EEENSA_18smem_ptr_flag_bitsILi16EEENST_INSB_IJNSC_ILi8EEESH_EEENSB_IJSH_SD_EEEEEEEvEENS11_INSA_13SM90_TMA_LOADENS13_INS14_ILi3ELi4ELi3EEES17_NST_INSB_IJSG_S18_EEENSB_IJSD_SG_EEEEEEEvEEEENS_8epilogue10collective18CollectiveEpilogueINS1M_23Sm100TmaWarpSpecializedILi3ELi2ELi16ELb1ELb0EEEJSJ_NSB_IJNST_ISG_SD_EENST_ISH_SD_EEEEESK_NSB_IJNSB_IJllllEEESD_SU_EEESK_S1V_NS1M_6fusion15FusionCallbacksIS1Q_NS1W_17LinearCombinationISK_fSK_fLNS_15FloatRoundStyleE2EEESJ_S1T_JEEENSA_5SM1004TMEM4LOAD26SM100_TMEM_LOAD_16dp256b4xES12_S1C_NSA_17SM75_U32x4_LDSM_NENSA_21SM90_TMA_STORE_IM2COLES1C_NSA_17SM90_U32x4_STSM_NENSA_39AutoVectorizingCopyWithAssumedAlignmentILi128EEEEEEvvEEEEvNT_6ParamsE) ;  /* 0xffffff6402e47950 */ /* 0x000fea0003c3ffff */
.L_x_209:
[----:B------:R-:W-:-:S00]  /*9870*/  BRA `(.L_x_209) ;  /* 0xfffffffc00fc7947 */ /* 0x000fc0000383ffff */
[----:B------:R-:W-:-:S00]  /*9880*/  NOP ;  /* 0x0000000000007918 */ /* 0x000fc00000000000 */
[----:B------:R-:W-:-:S00]  /*9890*/  NOP ;  /* 0x0000000000007918 */ /* 0x000fc00000000000 */
[----:B------:R-:W-:-:S00]  /*98a0*/  NOP ;  /* 0x0000000000007918 */ /* 0x000fc00000000000 */
[----:B------:R-:W-:-:S00]  /*98b0*/  NOP ;  /* 0x0000000000007918 */ /* 0x000fc00000000000 */
[----:B------:R-:W-:-:S00]  /*98c0*/  NOP ;  /* 0x0000000000007918 */ /* 0x000fc00000000000 */
[----:B------:R-:W-:-:S00]  /*98d0*/  NOP ;  /* 0x0000000000007918 */ /* 0x000fc00000000000 */
[----:B------:R-:W-:-:S00]  /*98e0*/  NOP ;  /* 0x0000000000007918 */ /* 0x000fc00000000000 */
[----:B------:R-:W-:-:S00]  /*98f0*/  NOP ;  /* 0x0000000000007918 */ /* 0x000fc00000000000 */
.L_x_210:


//--------------------- .nv.global.init           --------------------------
	.section	.nv.global.init,"aw",@progbits
.nv.global.init:
	.type		$str$29,@object
	.size		$str$29,($str$30 - $str$29)
$str$29:
        /*0000*/ 	.byte	0x28, 0x61, 0x64, 0x64, 0x72, 0x65, 0x73, 0x73, 0x20, 0x26, 0x20, 0x6d, 0x61, 0x73, 0x6b, 0x29
        /*0010*/ 	.byte	0x20, 0x3d, 0x3d, 0x20, 0x30, 0x00
	.type		$str$30,@object
	.size		$str$30,($str$28 - $str$30)
$str$30:
        /*0016*/ 	.byte	0x2f, 0x74, 0x6d, 0x70, 0x2f, 0x63, 0x75, 0x74, 0x6c, 0x61, 0x73, 0x73, 0x5f, 0x73, 0x77, 0x65
        /*0026*/ 	.byte	0x65, 0x70, 0x5f, 0x73, 0x72, 0x63, 0x2f, 0x69, 0x6e, 0x63, 0x6c, 0x75, 0x64, 0x65, 0x2f, 0x63
        /*0036*/ 	.byte	0x75, 0x74, 0x65, 0x2f, 0x70, 0x6f, 0x69, 0x6e, 0x74, 0x65, 0x72, 0x5f, 0x66, 0x6c, 0x61, 0x67
        /*0046*/ 	.byte	0x67, 0x65, 0x64, 0x2e, 0x68, 0x70, 0x70, 0x00
	.type		$str$28,@object
	.size		$str$28,($str$27 - $str$28)
$str$28:
        /*004e*/ 	.byte	0x2f, 0x74, 0x6d, 0x70, 0x2f, 0x63, 0x75, 0x74, 0x6c, 0x61, 0x73, 0x73, 0x5f, 0x73, 0x77, 0x65
        /*005e*/ 	.byte	0x65, 0x70, 0x5f, 0x73, 0x72, 0x63, 0x2f, 0x69, 0x6e, 0x63, 0x6c, 0x75, 0x64, 0x65, 0x2f, 0x63
        /*006e*/ 	.byte	0x75, 0x74, 0x65, 0x2f, 0x61, 0x74, 0x6f, 0x6d, 0x2f, 0x63, 0x6f, 0x70, 0x79, 0x5f, 0x74, 0x72
        /*007e*/ 	.byte	0x61, 0x69, 0x74, 0x73, 0x5f, 0x73, 0x6d, 0x31, 0x30, 0x30, 0x2e, 0x68, 0x70, 0x70, 0x00
	.type		$str$27,@object
	.size		$str$27,(__unnamed_1 - $str$27)
$str$27:
        /*008d*/ 	.byte	0x28, 0x28, 0x75, 0x69, 0x6e, 0x74, 0x33, 0x32, 0x5f, 0x74, 0x28, 0x74, 0x68, 0x72, 0x65, 0x61
        /*009d*/ 	.byte	0x64, 0x49, 0x64, 0x78, 0x2e, 0x78, 0x29, 0x20, 0x2f, 0x20, 0x33, 0x32, 0x29, 0x20, 0x25, 0x20
        /*00ad*/ 	.byte	0x34, 0x29, 0x20, 0x3d, 0x3d, 0x20, 0x28, 0x28, 0x28, 0x74, 0x6d, 0x65, 0x6d, 0x5f, 0x61, 0x64
        /*00bd*/ 	.byte	0x64, 0x72, 0x20, 0x3e, 0x3e, 0x20, 0x31, 0x36, 0x29, 0x20, 0x2f, 0x20, 0x33, 0x32, 0x29, 0x20
        /*00cd*/ 	.byte	0x25, 0x20, 0x34, 0x29, 0x00
	.type		__unnamed_1,@object
	.size		__unnamed_1,(__unnamed_2 - __unnamed_1)
__unnamed_1:
        /*00d2*/ 	.byte	0x61, 0x75, 0x74, 0x6f, 0x20, 0x63, 0x75, 0x74, 0x65, 0x3a, 0x3a, 0x61, 0x73, 0x5f, 0x70, 0x6f
        /* <DEDUP_REMOVED lines=24> */
        /*0262*/ 	.byte	0x30, 0x34, 0x38, 0x3e, 0x3e, 0x3e, 0x3e, 0x5d, 0x00
	.type		__unnamed_2,@object
	.size		__unnamed_2,(.L_2 - __unnamed_2)
__unnamed_2:
        /* <DEDUP_REMOVED lines=45> */
        /*053b*/ 	.byte	0x3e, 0x3e, 0x3e, 0x5d, 0x00
.L_2:


//--------------------- .nv.shared._ZN7cutlass13device_kernelINS_4conv6kernel13ConvUniversalINS1_16ConvProblemShapeILNS1_8OperatorE1ELi3EEENS1_10collective14CollectiveConvINS1_47MainloopSm100TmaUmmaWarpSpecializedImplicitGemmILS5_1ELi26ELi3ELi1ELi2EN4cute5tupleIJNSA_1CILi1EEESD_SD_EEEEENSB_IJNSC_ILi64EEESG_NSB_IJNSC_ILi32EEEEEEEEENS_10bfloat16_tESK_NSA_8TiledMMAINSA_8MMA_AtomIJNSA_20SM100_MMA_F16BF16_SSISK_SK_fLi64ELi64ELNSA_4UMMA5MajorE0ELSP_1ELNSO_7ScaleInE0ELSQ_0EEEEEENSA_6LayoutISE_NSB_IJNSC_ILi0EEESU_SU_EEEEENSB_IJNSA_10UnderscoreESX_SX_EEEEENS7_6detail27Sm100ImplicitGemmTileTraitsINSA_20SM90_TMA_LOAD_IM2COLENSA_14ComposedLayoutINSA_7SwizzleILi2ELi4ELi3EEENSA_18smem_ptr_flag_bitsILi16EEENST_INSB_IJNSC_ILi8EEESH_EEENSB_IJSH_SD_EEEEEEEvEENS11_INSA_13SM90_TMA_LOADENS13_INS14_ILi3ELi4ELi3EEES17_NST_INSB_IJSG_S18_EEENSB_IJSD_SG_EEEEEEEvEEEENS_8epilogue10collective18CollectiveEpilogueINS1M_23Sm100TmaWarpSpecializedILi3ELi2ELi16ELb1ELb0EEEJSJ_NSB_IJNST_ISG_SD_EENST_ISH_SD_EEEEESK_NSB_IJNSB_IJllllEEESD_SU_EEESK_S1V_NS1M_6fusion15FusionCallbacksIS1Q_NS1W_17LinearCombinationISK_fSK_fLNS_15FloatRoundStyleE2EEESJ_S1T_JEEENSA_5SM1004TMEM4LOAD26SM100_TMEM_LOAD_16dp256b4xES12_S1C_NSA_17SM75_U32x4_LDSM_NENSA_21SM90_TMA_STORE_IM2COLES1C_NSA_17SM90_U32x4_STSM_NENSA_39AutoVectorizingCopyWithAssumedAlignmentILi128EEEEEEvvEEEEvNT_6ParamsE --------------------------
	.section	.nv.shared._ZN7cutlass13device_kernelINS_4conv6kernel13ConvUniversalINS1_16ConvProblemShapeILNS1_8OperatorE1ELi3EEENS1_10collective14CollectiveConvINS1_47MainloopSm100TmaUmmaWarpSpecializedImplicitGemmILS5_1ELi26ELi3ELi1ELi2EN4cute5tupleIJNSA_1CILi1EEESD_SD_EEEEENSB_IJNSC_ILi64EEESG_NSB_IJNSC_ILi32EEEEEEEEENS_10bfloat16_tESK_NSA_8TiledMMAINSA_8MMA_AtomIJNSA_20SM100_MMA_F16BF16_SSISK_SK_fLi64ELi64ELNSA_4UMMA5MajorE0ELSP_1ELNSO_7ScaleInE0ELSQ_0EEEEEENSA_6LayoutISE_NSB_IJNSC_ILi0EEESU_SU_EEEEENSB_IJNSA_10UnderscoreESX_SX_EEEEENS7_6detail27Sm100ImplicitGemmTileTraitsINSA_20SM90_TMA_LOAD_IM2COLENSA_14ComposedLayoutINSA_7SwizzleILi2ELi4ELi3EEENSA_18smem_ptr_flag_bitsILi16EEENST_INSB_IJNSC_ILi8EEESH_EEENSB_IJSH_SD_EEEEEEEvEENS11_INSA_13SM90_TMA_LOADENS13_INS14_ILi3ELi4ELi3EEES17_NST_INSB_IJSG_S18_EEENSB_IJSD_SG_EEEEEEEvEEEENS_8epilogue10collective18CollectiveEpilogueINS1M_23Sm100TmaWarpSpecializedILi3ELi2ELi16ELb1ELb0EEEJSJ_NSB_IJNST_ISG_SD_EENST_ISH_SD_EEEEESK_NSB_IJNSB_IJllllEEESD_SU_EEESK_S1V_NS1M_6fusion15FusionCallbacksIS1Q_NS1W_17LinearCombinationISK_fSK_fLNS_15FloatRoundStyleE2EEESJ_S1T_JEEENSA_5SM1004TMEM4LOAD26SM100_TMEM_LOAD_16dp256b4xES12_S1C_NSA_17SM75_U32x4_LDSM_NENSA_21SM90_TMA_STORE_IM2COLES1C_NSA_17SM90_U32x4_STSM_NENSA_39AutoVectorizingCopyWithAssumedAlignmentILi128EEEEEEvvEEEEvNT_6ParamsE,"aw",@nobits
	.sectionflags	@""
	.align	16
	.zero		1024


//--------------------- .nv.shared.reserved.0     --------------------------
	.section	.nv.shared.reserved.0,"aw",@nobits
	.weak		__nv_reservedSMEM_offset_0_alias
	.size		__nv_reservedSMEM_offset_0_alias, 0, 64
	.other		__nv_reservedSMEM_offset_0_alias,@"STO_CUDA_RESERVED_SHARED STV_DEFAULT"
__nv_reservedSMEM_offset_0_alias:
	.zero		0
.nv.shared.reserved.0:
	.zero		64
	.weak		__nv_reservedSMEM_tcgen05_partition
	.type		__nv_reservedSMEM_tcgen05_partition,@object
	.size		__nv_reservedSMEM_tcgen05_partition,(.L_0 - __nv_reservedSMEM_tcgen05_partition)
__nv_reservedSMEM_tcgen05_partition:
	.zero		32
.L_0:


//--------------------- .nv.global                --------------------------
	.section	.nv.global,"aw",@nobits
.nv.global:
	.type		_ZN39_INTERNAL_cc7eee29_4_k_cu_3d52f2cb_31454cute1_E,@object
	.size		_ZN39_INTERNAL_cc7eee29_4_k_cu_3d52f2cb_31454cute1_E,(_ZN39_INTERNAL_cc7eee29_4_k_cu_3d52f2cb_31454cuda3std3__45__cpo6cbeginE - _ZN39_INTERNAL_cc7eee29_4_k_cu_3d52f2cb_31454cute1_E)
_ZN39_INTERNAL_cc7eee29_4_k_cu_3d52f2cb_31454cute1_E:
	.zero		1
	.type		_ZN39_INTERNAL_cc7eee29_4_k_cu_3d52f2cb_31454cuda3std3__45__cpo6cbeginE,@object
	.size		_ZN39_INTERNAL_cc7eee29_4_k_cu_3d52f2cb_31454cuda3std3__45__cpo6cbeginE,(_ZN39_INTERNAL_cc7eee29_4_k_cu_3d52f2cb_31454cuda3std3__48in_placeE - _ZN39_INTERNAL_cc7eee29_4_k_cu_3d52f2cb_31454cuda3std3__45__cpo6cbeginE)
_ZN39_INTERNAL_cc7eee29_4_k_cu_3d52f2cb_31454cuda3std3__45__cpo6cbeginE:
	.zero		1
	.type		_ZN39_INTERNAL_cc7eee29_4_k_cu_3d52f2cb_31454cuda3std3__48in_placeE,@object
	.size		_ZN39_INTERNAL_cc7eee29_4_k_cu_3d52f2cb_31454cuda3std3__48in_placeE,(_ZN39_INTERNAL_cc7eee29_4_k_cu_3d52f2cb_31454cuda3std6ranges3__45__cpo9iter_moveE - _ZN39_INTERNAL_cc7eee29_4_k_cu_3d52f2cb_31454cuda3std3__48in_placeE)
_ZN39_INTERNAL_cc7eee29_4_k_cu_3d52f2cb_31454cuda3std3__48in_placeE:
	.zero		1
	.type		_ZN39_INTERNAL_cc7eee29_4_k_cu_3d52f2cb_31454cuda3std6ranges3__45__cpo9iter_moveE,@object
	.size		_ZN39_INTERNAL_cc7eee29_4_k_cu_3d52f2cb_31454cuda3std6ranges3__45__cpo9iter_moveE,(_ZN39_INTERNAL_cc7eee29_4_k_cu_3d52f2cb_31454cuda3std3__45__cpo5beginE - _ZN39_INTERNAL_cc7eee29_4_k_cu_3d52f2cb_31454cuda3std6ranges3__45__cpo9iter_moveE)
_ZN39_INTERNAL_cc7eee29_4_k_cu_3d52f2cb_31454cuda3std6ranges3__45__cpo9iter_moveE:
	.zero		1
	.type		_ZN39_INTERNAL_cc7eee29_4_k_cu_3d52f2cb_31454cuda3std3__45__cpo5beginE,@object
	.size		_ZN39_INTERNAL_cc7eee29_4_k_cu_3d52f2cb_31454cuda3std3__45__cpo5beginE,(_ZN39_INTERNAL_cc7eee29_4_k_cu_3d52f2cb_31454cuda3std3__441_GLOBAL__N__cc7eee29_4_k_cu_3d52f2cb_31456ignoreE - _ZN39_INTERNAL_cc7eee29_4_k_cu_3d52f2cb_31454cuda3std3__45__cpo5beginE)
_ZN39_INTERNAL_cc7eee29_4_k_cu_3d52f2cb_31454cuda3std3__45__cpo5beginE:
	.zero		1
	.type		_ZN39_INTERNAL_cc7eee29_4_k_cu_3d52f2cb_31454cuda3std3__441_GLOBAL__N__cc7eee29_4_k_cu_3d52f2cb_31456ignoreE,@object
	.size		_ZN39_INTERNAL_cc7eee29_4_k_cu_3d52f2cb_31454cuda3std3__441_GLOBAL__N__cc7eee29_4_k_cu_3d52f2cb_31456ignoreE,(_ZN39_INTERNAL_cc7eee29_4_k_cu_3d52f2cb_31454cute7productE - _ZN39_INTERNAL_cc7eee29_4_k_cu_3d52f2cb_31454cuda3std3__441_GLOBAL__N__cc7eee29_4_k_cu_3d52f2cb_31456ignoreE)
_ZN39_INTERNAL_cc7eee29_4_k_cu_3d52f2cb_31454cuda3std3__441_GLOBAL__N__cc7eee29_4_k_cu_3d52f2cb_31456ignoreE:
	.zero		1
	.type		_ZN39_INTERNAL_cc7eee29_4_k_cu_3d52f2cb_31454cute7productE,@object
	.size		_ZN39_INTERNAL_cc7eee29_4_k_cu_3d52f2cb_31454cute7productE,(_ZN39_INTERNAL_cc7eee29_4_k_cu_3d52f2cb_31454cuda3std3__45__cpo3endE - _ZN39_INTERNAL_cc7eee29_4_k_cu_3d52f2cb_31454cute7productE)
_ZN39_INTERNAL_cc7eee29_4_k_cu_3d52f2cb_31454cute7productE:
	.zero		1
	.type		_ZN39_INTERNAL_cc7eee29_4_k_cu_3d52f2cb_31454cuda3std3__45__cpo3endE,@object
	.size		_ZN39_INTERNAL_cc7eee29_4_k_cu_3d52f2cb_31454cuda3std3__45__cpo3endE,(_ZN39_INTERNAL_cc7eee29_4_k_cu_3d52f2cb_31454cuda3std3__419piecewise_constructE - _ZN39_INTERNAL_cc7eee29_4_k_cu_3d52f2cb_31454cuda3std3__45__cpo3endE)
_ZN39_INTERNAL_cc7eee29_4_k_cu_3d52f2cb_31454cuda3std3__45__cpo3endE:
	.zero		1
	.type		_ZN39_INTERNAL_cc7eee29_4_k_cu_3d52f2cb_31454cuda3std3__419piecewise_constructE,@object
	.size		_ZN39_INTERNAL_cc7eee29_4_k_cu_3d52f2cb_31454cuda3std3__419piecewise_constructE,(_ZN39_INTERNAL_cc7eee29_4_k_cu_3d52f2cb_31454cuda3std3__45__cpo4cendE - _ZN39_INTERNAL_cc7eee29_4_k_cu_3d52f2cb_31454cuda3std3__419piecewise_constructE)
_ZN39_INTERNAL_cc7eee29_4_k_cu_3d52f2cb_31454cuda3std3__419piecewise_constructE:
	.zero		1
	.type		_ZN39_INTERNAL_cc7eee29_4_k_cu_3d52f2cb_31454cuda3std3__45__cpo4cendE,@object
	.size		_ZN39_INTERNAL_cc7eee29_4_k_cu_3d52f2cb_31454cuda3std3__45__cpo4cendE,(_ZN39_INTERNAL_cc7eee29_4_k_cu_3d52f2cb_31454cuda3std6ranges3__45__cpo4swapE - _ZN39_INTERNAL_cc7eee29_4_k_cu_3d52f2cb_31454cuda3std3__45__cpo4cendE)
_ZN39_INTERNAL_cc7eee29_4_k_cu_3d52f2cb_31454cuda3std3__45__cpo4cendE:
	.zero		1
	.type		_ZN39_INTERNAL_cc7eee29_4_k_cu_3d52f2cb_31454cuda3std6ranges3__45__cpo4swapE,@object
	.size		_ZN39_INTERNAL_cc7eee29_4_k_cu_3d52f2cb_31454cuda3std6ranges3__45__cpo4swapE,(.L_10 - _ZN39_INTERNAL_cc7eee29_4_k_cu_3d52f2cb_31454cuda3std6ranges3__45__cpo4swapE)
_ZN39_INTERNAL_cc7eee29_4_k_cu_3d52f2cb_31454cuda3std6ranges3__45__cpo4swapE:
	.zero		1
.L_10:


//--------------------- .nv.constant0._ZN7cutlass13device_kernelINS_4conv6kernel13ConvUniversalINS1_16ConvProblemShapeILNS1_8OperatorE1ELi3EEENS1_10collective14CollectiveConvINS1_47MainloopSm100TmaUmmaWarpSpecializedImplicitGemmILS5_1ELi26ELi3ELi1ELi2EN4cute5tupleIJNSA_1CILi1EEESD_SD_EEEEENSB_IJNSC_ILi64EEESG_NSB_IJNSC_ILi32EEEEEEEEENS_10bfloat16_tESK_NSA_8TiledMMAINSA_8MMA_AtomIJNSA_20SM100_MMA_F16BF16_SSISK_SK_fLi64ELi64ELNSA_4UMMA5MajorE0ELSP_1ELNSO_7ScaleInE0ELSQ_0EEEEEENSA_6LayoutISE_NSB_IJNSC_ILi0EEESU_SU_EEEEENSB_IJNSA_10UnderscoreESX_SX_EEEEENS7_6detail27Sm100ImplicitGemmTileTraitsINSA_20SM90_TMA_LOAD_IM2COLENSA_14ComposedLayoutINSA_7SwizzleILi2ELi4ELi3EEENSA_18smem_ptr_flag_bitsILi16EEENST_INSB_IJNSC_ILi8EEESH_EEENSB_IJSH_SD_EEEEEEEvEENS11_INSA_13SM90_TMA_LOADENS13_INS14_ILi3ELi4ELi3EEES17_NST_INSB_IJSG_S18_EEENSB_IJSD_SG_EEEEEEEvEEEENS_8epilogue10collective18CollectiveEpilogueINS1M_23Sm100TmaWarpSpecializedILi3ELi2ELi16ELb1ELb0EEEJSJ_NSB_IJNST_ISG_SD_EENST_ISH_SD_EEEEESK_NSB_IJNSB_IJllllEEESD_SU_EEESK_S1V_NS1M_6fusion15FusionCallbacksIS1Q_NS1W_17LinearCombinationISK_fSK_fLNS_15FloatRoundStyleE2EEESJ_S1T_JEEENSA_5SM1004TMEM4LOAD26SM100_TMEM_LOAD_16dp256b4xES12_S1C_NSA_17SM75_U32x4_LDSM_NENSA_21SM90_TMA_STORE_IM2COLES1C_NSA_17SM90_U32x4_STSM_NENSA_39AutoVectorizingCopyWithAssumedAlignmentILi128EEEEEEvvEEEEvNT_6ParamsE --------------------------
	.section	.nv.constant0._ZN7cutlass13device_kernelINS_4conv6kernel13ConvUniversalINS1_16ConvProblemShapeILNS1_8OperatorE1ELi3EEENS1_10collective14CollectiveConvINS1_47MainloopSm100TmaUmmaWarpSpecializedImplicitGemmILS5_1ELi26ELi3ELi1ELi2EN4cute5tupleIJNSA_1CILi1EEESD_SD_EEEEENSB_IJNSC_ILi64EEESG_NSB_IJNSC_ILi32EEEEEEEEENS_10bfloat16_tESK_NSA_8TiledMMAINSA_8MMA_AtomIJNSA_20SM100_MMA_F16BF16_SSISK_SK_fLi64ELi64ELNSA_4UMMA5MajorE0ELSP_1ELNSO_7ScaleInE0ELSQ_0EEEEEENSA_6LayoutISE_NSB_IJNSC_ILi0EEESU_SU_EEEEENSB_IJNSA_10UnderscoreESX_SX_EEEEENS7_6detail27Sm100ImplicitGemmTileTraitsINSA_20SM90_TMA_LOAD_IM2COLENSA_14ComposedLayoutINSA_7SwizzleILi2ELi4ELi3EEENSA_18smem_ptr_flag_bitsILi16EEENST_INSB_IJNSC_ILi8EEESH_EEENSB_IJSH_SD_EEEEEEEvEENS11_INSA_13SM90_TMA_LOADENS13_INS14_ILi3ELi4ELi3EEES17_NST_INSB_IJSG_S18_EEENSB_IJSD_SG_EEEEEEEvEEEENS_8epilogue10collective18CollectiveEpilogueINS1M_23Sm100TmaWarpSpecializedILi3ELi2ELi16ELb1ELb0EEEJSJ_NSB_IJNST_ISG_SD_EENST_ISH_SD_EEEEESK_NSB_IJNSB_IJllllEEESD_SU_EEESK_S1V_NS1M_6fusion15FusionCallbacksIS1Q_NS1W_17LinearCombinationISK_fSK_fLNS_15FloatRoundStyleE2EEESJ_S1T_JEEENSA_5SM1004TMEM4LOAD26SM100_TMEM_LOAD_16dp256b4xES12_S1C_NSA_17SM75_U32x4_LDSM_NENSA_21SM90_TMA_STORE_IM2COLES1C_NSA_17SM90_U32x4_STSM_NENSA_39AutoVectorizingCopyWithAssumedAlignmentILi128EEEEEEvvEEEEvNT_6ParamsE,"a",@progbits
	.sectionflags	@""
	.align	4
.nv.constant0._ZN7cutlass13device_kernelINS_4conv6kernel13ConvUniversalINS1_16ConvProblemShapeILNS1_8OperatorE1ELi3EEENS1_10collective14CollectiveConvINS1_47MainloopSm100TmaUmmaWarpSpecializedImplicitGemmILS5_1ELi26ELi3ELi1ELi2EN4cute5tupleIJNSA_1CILi1EEESD_SD_EEEEENSB_IJNSC_ILi64EEESG_NSB_IJNSC_ILi32EEEEEEEEENS_10bfloat16_tESK_NSA_8TiledMMAINSA_8MMA_AtomIJNSA_20SM100_MMA_F16BF16_SSISK_SK_fLi64ELi64ELNSA_4UMMA5MajorE0ELSP_1ELNSO_7ScaleInE0ELSQ_0EEEEEENSA_6LayoutISE_NSB_IJNSC_ILi0EEESU_SU_EEEEENSB_IJNSA_10UnderscoreESX_SX_EEEEENS7_6detail27Sm100ImplicitGemmTileTraitsINSA_20SM90_TMA_LOAD_IM2COLENSA_14ComposedLayoutINSA_7SwizzleILi2ELi4ELi3EEENSA_18smem_ptr_flag_bitsILi16EEENST_INSB_IJNSC_ILi8EEESH_EEENSB_IJSH_SD_EEEEEEEvEENS11_INSA_13SM90_TMA_LOADENS13_INS14_ILi3ELi4ELi3EEES17_NST_INSB_IJSG_S18_EEENSB_IJSD_SG_EEEEEEEvEEEENS_8epilogue10collective18CollectiveEpilogueINS1M_23Sm100TmaWarpSpecializedILi3ELi2ELi16ELb1ELb0EEEJSJ_NSB_IJNST_ISG_SD_EENST_ISH_SD_EEEEESK_NSB_IJNSB_IJllllEEESD_SU_EEESK_S1V_NS1M_6fusion15FusionCallbacksIS1Q_NS1W_17LinearCombinationISK_fSK_fLNS_15FloatRoundStyleE2EEESJ_S1T_JEEENSA_5SM1004TMEM4LOAD26SM100_TMEM_LOAD_16dp256b4xES12_S1C_NSA_17SM75_U32x4_LDSM_NENSA_21SM90_TMA_STORE_IM2COLES1C_NSA_17SM90_U32x4_STSM_NENSA_39AutoVectorizingCopyWithAssumedAlignmentILi128EEEEEEvvEEEEvNT_6ParamsE:
	.zero		3200


//--------------------- SYMBOLS --------------------------

	.type		.nv.reservedSmem.offset0,@object
	.size		.nv.reservedSmem.offset0,0x4
	.type		.nv.reservedSmem.cap,@object
	.size		.nv.reservedSmem.cap,0x4
	.type		__assertfail,@function
